	.target	sm_90a

	.elftype	@"ET_EXEC"


//--------------------- .note.nv.tkinfo           --------------------------
	.section	.note.nv.tkinfo,"",@"SHT_NOTE"
	.sectionflags	@"SHF_NOTE_NV_TKINFO"
	.tkinfo
        /*0018*/ 	.word	0x00000002
        /*0030*/ 	.string	""
        /*0030*/ 	.string	"ptxas"
        /*0030*/ 	.string	"Cuda compilation tools, release 13.0, V13.0.88"
        /*0030*/ 	.string	"Build cuda_13.0.r13.0/compiler.36424714_0"
        /*0030*/ 	.string	"-arch sm_90a -m 64 "



//--------------------- .note.nv.cuinfo           --------------------------
	.section	.note.nv.cuinfo,"",@"SHT_NOTE"
	.sectionflags	@"SHF_NOTE_NV_CUINFO"
        /*0018*/ 	.short	0x0002
        /*001a*/ 	.short	0x005a
        /*001c*/ 	.short	0x0082
	.zero		2


//--------------------- .nv.info                  --------------------------
	.section	.nv.info,"",@"SHT_CUDA_INFO"
	.align	4


	//----- nvinfo : EIATTR_REGCOUNT
	.align		4
        /*0000*/ 	.byte	0x04, 0x2f
        /*0002*/ 	.short	(.L_15 - .L_14)
	.align		4
.L_14:
        /*0004*/ 	.word	index@(_ZN7cutlass13device_kernelINS_4gemm6kernel13GemmUniversalIN4cute5tupleIJiiiiEEENS1_10collective13CollectiveMmaINS1_34MainloopSm90TmaGmmaWarpSpecializedILi18ENS5_IJNS4_1CILi2EEENSA_ILi1EEESC_EEENS1_35KernelTmaWarpSpecializedCooperativeEEENS5_IJNSA_ILi192EEESG_NSA_ILi16EEEEEENS_6half_tENS5_IJlSC_lEEESJ_SK_NS4_8TiledMMAINS4_8MMA_AtomIJNS4_4SM904GMMA26MMA_64x192x16_F32F16F16_SSILNSO_5MajorE0ELSQ_0ELNSO_7ScaleInE1ELSR_1EEEEEENS4_6LayoutISD_NS5_IJSC_NSA_ILi0EEESV_EEEEENS5_IJNS4_10UnderscoreESY_SY_EEEEENS4_13SM90_TMA_LOADENS4_14ComposedLayoutINS4_7SwizzleILi1ELi4ELi3EEENS4_18smem_ptr_flag_bitsILi16EEENSU_INS5_IJNSA_ILi8EEESH_EEENS5_IJSH_SC_EEEEEEEvNS4_8identityENS4_23SM90_TMA_LOAD_MULTICASTES1B_vS1C_EENS_8epilogue10collective6detail29Sm90TmaWarpSpecializedAdapterINS1G_15DefaultEpilogueISJ_SK_SK_NS1F_6thread17LinearCombinationISJ_Li1EffLNS1K_9ScaleType4KindE0ELNS_15FloatRoundStyleE2ESJ_EENS1_15EpilogueDefaultEEEEEvvEEEEvNT_6ParamsE)
        /*0008*/ 	.word	0x000000a8


	//----- nvinfo : EIATTR_FRAME_SIZE
	.align		4
.L_15:
        /*000c*/ 	.byte	0x04, 0x11
        /*000e*/ 	.short	(.L_17 - .L_16)
	.align		4
.L_16:
        /*0010*/ 	.word	index@(_ZN7cutlass13device_kernelINS_4gemm6kernel13GemmUniversalIN4cute5tupleIJiiiiEEENS1_10collective13CollectiveMmaINS1_34MainloopSm90TmaGmmaWarpSpecializedILi18ENS5_IJNS4_1CILi2EEENSA_ILi1EEESC_EEENS1_35KernelTmaWarpSpecializedCooperativeEEENS5_IJNSA_ILi192EEESG_NSA_ILi16EEEEEENS_6half_tENS5_IJlSC_lEEESJ_SK_NS4_8TiledMMAINS4_8MMA_AtomIJNS4_4SM904GMMA26MMA_64x192x16_F32F16F16_SSILNSO_5MajorE0ELSQ_0ELNSO_7ScaleInE1ELSR_1EEEEEENS4_6LayoutISD_NS5_IJSC_NSA_ILi0EEESV_EEEEENS5_IJNS4_10UnderscoreESY_SY_EEEEENS4_13SM90_TMA_LOADENS4_14ComposedLayoutINS4_7SwizzleILi1ELi4ELi3EEENS4_18smem_ptr_flag_bitsILi16EEENSU_INS5_IJNSA_ILi8EEESH_EEENS5_IJSH_SC_EEEEEEEvNS4_8identityENS4_23SM90_TMA_LOAD_MULTICASTES1B_vS1C_EENS_8epilogue10collective6detail29Sm90TmaWarpSpecializedAdapterINS1G_15DefaultEpilogueISJ_SK_SK_NS1F_6thread17LinearCombinationISJ_Li1EffLNS1K_9ScaleType4KindE0ELNS_15FloatRoundStyleE2ESJ_EENS1_15EpilogueDefaultEEEEEvvEEEEvNT_6ParamsE)
        /*0014*/ 	.word	0x00000008


	//----- nvinfo : EIATTR_MIN_STACK_SIZE
	.align		4
.L_17:
        /*0018*/ 	.byte	0x04, 0x12
        /*001a*/ 	.short	(.L_19 - .L_18)
	.align		4
.L_18:
        /*001c*/ 	.word	index@(_ZN7cutlass13device_kernelINS_4gemm6kernel13GemmUniversalIN4cute5tupleIJiiiiEEENS1_10collective13CollectiveMmaINS1_34MainloopSm90TmaGmmaWarpSpecializedILi18ENS5_IJNS4_1CILi2EEENSA_ILi1EEESC_EEENS1_35KernelTmaWarpSpecializedCooperativeEEENS5_IJNSA_ILi192EEESG_NSA_ILi16EEEEEENS_6half_tENS5_IJlSC_lEEESJ_SK_NS4_8TiledMMAINS4_8MMA_AtomIJNS4_4SM904GMMA26MMA_64x192x16_F32F16F16_SSILNSO_5MajorE0ELSQ_0ELNSO_7ScaleInE1ELSR_1EEEEEENS4_6LayoutISD_NS5_IJSC_NSA_ILi0EEESV_EEEEENS5_IJNS4_10UnderscoreESY_SY_EEEEENS4_13SM90_TMA_LOADENS4_14ComposedLayoutINS4_7SwizzleILi1ELi4ELi3EEENS4_18smem_ptr_flag_bitsILi16EEENSU_INS5_IJNSA_ILi8EEESH_EEENS5_IJSH_SC_EEEEEEEvNS4_8identityENS4_23SM90_TMA_LOAD_MULTICASTES1B_vS1C_EENS_8epilogue10collective6detail29Sm90TmaWarpSpecializedAdapterINS1G_15DefaultEpilogueISJ_SK_SK_NS1F_6thread17LinearCombinationISJ_Li1EffLNS1K_9ScaleType4KindE0ELNS_15FloatRoundStyleE2ESJ_EENS1_15EpilogueDefaultEEEEEvvEEEEvNT_6ParamsE)
        /*0020*/ 	.word	0x00000008
.L_19:


//--------------------- .nv.compat                --------------------------
	.section	.nv.compat,"",@"SHT_CUDA_COMPAT_INFO"
	.align	4
        /*0000*/ 	.byte	0x02, 0x09, 0x01, 0x00, 0x02, 0x02, 0x04, 0x00, 0x02, 0x05, 0x05, 0x00, 0x03, 0x07, 0x01, 0x01
        /*0010*/ 	.byte	0x02, 0x03, 0x01, 0x00, 0x02, 0x06, 0x01, 0x00, 0x04, 0x0b, 0x08, 0x00, 0x00, 0x00, 0x00, 0x00
        /*0020*/ 	.byte	0x00, 0x00, 0x00, 0x00


//--------------------- .nv.info._ZN7cutlass13device_kernelINS_4gemm6kernel13GemmUniversalIN4cute5tupleIJiiiiEEENS1_10collective13CollectiveMmaINS1_34MainloopSm90TmaGmmaWarpSpecializedILi18ENS5_IJNS4_1CILi2EEENSA_ILi1EEESC_EEENS1_35KernelTmaWarpSpecializedCooperativeEEENS5_IJNSA_ILi192EEESG_NSA_ILi16EEEEEENS_6half_tENS5_IJlSC_lEEESJ_SK_NS4_8TiledMMAINS4_8MMA_AtomIJNS4_4SM904GMMA26MMA_64x192x16_F32F16F16_SSILNSO_5MajorE0ELSQ_0ELNSO_7ScaleInE1ELSR_1EEEEEENS4_6LayoutISD_NS5_IJSC_NSA_ILi0EEESV_EEEEENS5_IJNS4_10UnderscoreESY_SY_EEEEENS4_13SM90_TMA_LOADENS4_14ComposedLayoutINS4_7SwizzleILi1ELi4ELi3EEENS4_18smem_ptr_flag_bitsILi16EEENSU_INS5_IJNSA_ILi8EEESH_EEENS5_IJSH_SC_EEEEEEEvNS4_8identityENS4_23SM90_TMA_LOAD_MULTICASTES1B_vS1C_EENS_8epilogue10collective6detail29Sm90TmaWarpSpecializedAdapterINS1G_15DefaultEpilogueISJ_SK_SK_NS1F_6thread17LinearCombinationISJ_Li1EffLNS1K_9ScaleType4KindE0ELNS_15FloatRoundStyleE2ESJ_EENS1_15EpilogueDefaultEEEEEvvEEEEvNT_6ParamsE --------------------------
	.section	.nv.info._ZN7cutlass13device_kernelINS_4gemm6kernel13GemmUniversalIN4cute5tupleIJiiiiEEENS1_10collective13CollectiveMmaINS1_34MainloopSm90TmaGmmaWarpSpecializedILi18ENS5_IJNS4_1CILi2EEENSA_ILi1EEESC_EEENS1_35KernelTmaWarpSpecializedCooperativeEEENS5_IJNSA_ILi192EEESG_NSA_ILi16EEEEEENS_6half_tENS5_IJlSC_lEEESJ_SK_NS4_8TiledMMAINS4_8MMA_AtomIJNS4_4SM904GMMA26MMA_64x192x16_F32F16F16_SSILNSO_5MajorE0ELSQ_0ELNSO_7ScaleInE1ELSR_1EEEEEENS4_6LayoutISD_NS5_IJSC_NSA_ILi0EEESV_EEEEENS5_IJNS4_10UnderscoreESY_SY_EEEEENS4_13SM90_TMA_LOADENS4_14ComposedLayoutINS4_7SwizzleILi1ELi4ELi3EEENS4_18smem_ptr_flag_bitsILi16EEENSU_INS5_IJNSA_ILi8EEESH_EEENS5_IJSH_SC_EEEEEEEvNS4_8identityENS4_23SM90_TMA_LOAD_MULTICASTES1B_vS1C_EENS_8epilogue10collective6detail29Sm90TmaWarpSpecializedAdapterINS1G_15DefaultEpilogueISJ_SK_SK_NS1F_6thread17LinearCombinationISJ_Li1EffLNS1K_9ScaleType4KindE0ELNS_15FloatRoundStyleE2ESJ_EENS1_15EpilogueDefaultEEEEEvvEEEEvNT_6ParamsE,"",@"SHT_CUDA_INFO"
	.sectionflags	@""
	.align	4


	//----- nvinfo : EIATTR_CUDA_API_VERSION
	.align		4
        /*0000*/ 	.byte	0x04, 0x37
        /*0002*/ 	.short	(.L_21 - .L_20)
.L_20:
        /*0004*/ 	.word	0x00000082


	//----- nvinfo : EIATTR_KPARAM_INFO
	.align		4
.L_21:
        /*0008*/ 	.byte	0x04, 0x17
        /*000a*/ 	.short	(.L_23 - .L_22)
.L_22:
        /*000c*/ 	.word	0x00000000
        /*0010*/ 	.short	0x0000
        /*0012*/ 	.short	0x0070
        /*0014*/ 	.byte	0x00, 0xf0, 0x01, 0x10


	//----- nvinfo : EIATTR_SPARSE_MMA_MASK
	.align		4
.L_23:
        /*0018*/ 	.byte	0x03, 0x50
        /*001a*/ 	.short	0x0000


	//----- nvinfo : EIATTR_MAXREG_COUNT
	.align		4
        /*001c*/ 	.byte	0x03, 0x1b
        /*001e*/ 	.short	0x00a8


	//----- nvinfo : EIATTR_NUM_BARRIERS
	.align		4
        /*0020*/ 	.byte	0x02, 0x4c
        /*0022*/ 	.byte	0x01
	.zero		1


	//----- nvinfo : EIATTR_EXTERNS
	.align		4
        /*0024*/ 	.byte	0x04, 0x0f
        /*0026*/ 	.short	(.L_25 - .L_24)


	//   ....[0]....
	.align		4
.L_24:
        /*0028*/ 	.word	index@(__assertfail)


	//----- nvinfo : EIATTR_ANNOTATIONS
	.align		4
.L_25:
        /*002c*/ 	.byte	0x04, 0x55
        /*002e*/ 	.short	(.L_27 - .L_26)


	//   ....[0]....
.L_26:
        /*0030*/ 	.word	0x00000001
        /*0034*/ 	.byte	0xd0, 0x0b, 0x00, 0x00, 0x01, 0x00, 0x00, 0x00, 0xd0, 0x10, 0x00, 0x00, 0x01, 0x00, 0x00, 0x00
        /*0044*/ 	.byte	0x30, 0x1d, 0x00, 0x00, 0x01, 0x00, 0x00, 0x00, 0xa0, 0xde, 0x00, 0x00, 0x01, 0x00, 0x00, 0x00
        /*0054*/ 	.byte	0x80, 0xe4, 0x00, 0x00


	//----- nvinfo : EIATTR_MERCURY_ISA_VERSION
	.align		4
.L_27:
        /*0058*/ 	.byte	0x03, 0x5f
        /*005a*/ 	.short	0x0101


	//----- nvinfo : EIATTR_INT_WARP_WIDE_INSTR_OFFSETS
	.align		4
        /*005c*/ 	.byte	0x04, 0x31
        /*005e*/ 	.short	(.L_29 - .L_28)


	//   ....[0]....
.L_28:
        /*0060*/ 	.word	0x00000740


	//   ....[1]....
        /*0064*/ 	.word	0x00000760


	//   ....[2]....
        /*0068*/ 	.word	0x000008c0


	//----- nvinfo : EIATTR_COOP_GROUP_MASK_REGIDS
	.align		4
.L_29:
        /*006c*/ 	.byte	0x04, 0x29
        /*006e*/ 	.short	(.L_31 - .L_30)


	//   ....[0]....
.L_30:
        /*0070*/ 	.word	0xffffffff


	//   ....[1]....
        /*0074*/ 	.word	0xffffffff


	//   ....[2]....
        /*0078*/ 	.word	0xffffffff


	//   ....[3]....
        /*007c*/ 	.word	0xffffffff


	//   ....[4]....
        /*0080*/ 	.word	0xffffffff


	//   ....[5]....
        /*0084*/ 	.word	0xffffffff


	//----- nvinfo : EIATTR_COOP_GROUP_INSTR_OFFSETS
	.align		4
.L_31:
        /*0088*/ 	.byte	0x04, 0x28
        /*008a*/ 	.short	(.L_33 - .L_32)


	//   ....[0]....
.L_32:
        /*008c*/ 	.word	0x00000070


	//   ....[1]....
        /*0090*/ 	.word	0x00000080


	//   ....[2]....
        /*0094*/ 	.word	0x000001a0


	//   ....[3]....
        /*0098*/ 	.word	0x000005b0


	//   ....[4]....
        /*009c*/ 	.word	0x00000a10


	//   ....[5]....
        /*00a0*/ 	.word	0x000014a0


	//----- nvinfo : EIATTR_REG_RECONFIG
	.align		4
.L_33:
        /*00a4*/ 	.byte	0x01, 0x54
	.zero		2


	//----- nvinfo : EIATTR_SYSCALL_OFFSETS
	.align		4
        /*00a8*/ 	.byte	0x04, 0x46
        /*00aa*/ 	.short	(.L_35 - .L_34)


	//   ....[0]....
.L_34:
        /*00ac*/ 	.word	0x00001650


	//----- nvinfo : EIATTR_MBARRIER_INSTR_OFFSETS
	.align		4
.L_35:
        /*00b0*/ 	.byte	0x04, 0x39
        /*00b2*/ 	.short	(.L_37 - .L_36)


	//   ....[0]....
.L_36:
        /*00b4*/ 	.word	0x00000340
        /*00b8*/ 	.word	0x000000ff
        /*00bc*/ 	.word	0x00000000
        /*00c0*/ 	.short	0x0100
        /*00c2*/ 	.byte	0x09
	.zero		1


	//   ....[1]....
        /*00c4*/ 	.word	0x00000350
        /*00c8*/ 	.word	0x000000ff
        /*00cc*/ 	.word	0x00000090
        /*00d0*/ 	.short	0x0100
        /*00d2*/ 	.byte	0x09
	.zero		1


	//   ....[2]....
        /*00d4*/ 	.word	0x00000360
        /*00d8*/ 	.word	0x000000ff
        /*00dc*/ 	.word	0x00000008
        /*00e0*/ 	.short	0x0100
        /*00e2*/ 	.byte	0x09
	.zero		1


	//   ....[3]....
        /*00e4*/ 	.word	0x00000370
        /*00e8*/ 	.word	0x000000ff
        /*00ec*/ 	.word	0x00000098
        /*00f0*/ 	.short	0x0100
        /*00f2*/ 	.byte	0x09
	.zero		1


	//   ....[4]....
        /*00f4*/ 	.word	0x00000380
        /*00f8*/ 	.word	0x000000ff
        /*00fc*/ 	.word	0x00000010
        /*0100*/ 	.short	0x0100
        /*0102*/ 	.byte	0x09
	.zero		1


	//   ....[5]....
        /*0104*/ 	.word	0x00000390
        /*0108*/ 	.word	0x000000ff
        /*010c*/ 	.word	0x000000a0
        /*0110*/ 	.short	0x0100
        /*0112*/ 	.byte	0x09
	.zero		1


	//   ....[6]....
        /*0114*/ 	.word	0x000003a0
        /*0118*/ 	.word	0x000000ff
        /*011c*/ 	.word	0x00000018
        /*0120*/ 	.short	0x0100
        /*0122*/ 	.byte	0x09
	.zero		1


	//   ....[7]....
        /*0124*/ 	.word	0x000003b0
        /*0128*/ 	.word	0x000000ff
        /*012c*/ 	.word	0x000000a8
        /*0130*/ 	.short	0x0100
        /*0132*/ 	.byte	0x09
	.zero		1


	//   ....[8]....
        /*0134*/ 	.word	0x000003c0
        /*0138*/ 	.word	0x000000ff
        /*013c*/ 	.word	0x00000020
        /*0140*/ 	.short	0x0100
        /*0142*/ 	.byte	0x09
	.zero		1


	//   ....[9]....
        /*0144*/ 	.word	0x000003d0
        /*0148*/ 	.word	0x000000ff
        /*014c*/ 	.word	0x000000b0
        /*0150*/ 	.short	0x0100
        /*0152*/ 	.byte	0x09
	.zero		1


	//   ....[10]....
        /*0154*/ 	.word	0x000003e0
        /*0158*/ 	.word	0x000000ff
        /*015c*/ 	.word	0x00000028
        /*0160*/ 	.short	0x0100
        /*0162*/ 	.byte	0x09
	.zero		1


	//   ....[11]....
        /*0164*/ 	.word	0x000003f0
        /*0168*/ 	.word	0x000000ff
        /*016c*/ 	.word	0x000000b8
        /*0170*/ 	.short	0x0100
        /*0172*/ 	.byte	0x09
	.zero		1


	//   ....[12]....
        /*0174*/ 	.word	0x00000400
        /*0178*/ 	.word	0x000000ff
        /*017c*/ 	.word	0x00000030
        /*0180*/ 	.short	0x0100
        /*0182*/ 	.byte	0x09
	.zero		1


	//   ....[13]....
        /*0184*/ 	.word	0x00000410
        /*0188*/ 	.word	0x000000ff
        /*018c*/ 	.word	0x000000c0
        /*0190*/ 	.short	0x0100
        /*0192*/ 	.byte	0x09
	.zero		1


	//   ....[14]....
        /*0194*/ 	.word	0x00000420
        /*0198*/ 	.word	0x000000ff
        /*019c*/ 	.word	0x00000038
        /*01a0*/ 	.short	0x0100
        /*01a2*/ 	.byte	0x09
	.zero		1


	//   ....[15]....
        /*01a4*/ 	.word	0x00000430
        /*01a8*/ 	.word	0x000000ff
        /*01ac*/ 	.word	0x000000c8
        /*01b0*/ 	.short	0x0100
        /*01b2*/ 	.byte	0x09
	.zero		1


	//   ....[16]....
        /*01b4*/ 	.word	0x00000440
        /*01b8*/ 	.word	0x000000ff
        /*01bc*/ 	.word	0x00000040
        /*01c0*/ 	.short	0x0100
        /*01c2*/ 	.byte	0x09
	.zero		1


	//   ....[17]....
        /*01c4*/ 	.word	0x00000450
        /*01c8*/ 	.word	0x000000ff
        /*01cc*/ 	.word	0x000000d0
        /*01d0*/ 	.short	0x0100
        /*01d2*/ 	.byte	0x09
	.zero		1


	//   ....[18]....
        /*01d4*/ 	.word	0x00000460
        /*01d8*/ 	.word	0x000000ff
        /*01dc*/ 	.word	0x00000048
        /*01e0*/ 	.short	0x0100
        /*01e2*/ 	.byte	0x09
	.zero		1


	//   ....[19]....
        /*01e4*/ 	.word	0x00000470
        /*01e8*/ 	.word	0x000000ff
        /*01ec*/ 	.word	0x000000d8
        /*01f0*/ 	.short	0x0100
        /*01f2*/ 	.byte	0x09
	.zero		1


	//   ....[20]....
        /*01f4*/ 	.word	0x00000480
        /*01f8*/ 	.word	0x000000ff
        /*01fc*/ 	.word	0x00000050
        /*0200*/ 	.short	0x0100
        /*0202*/ 	.byte	0x09
	.zero		1


	//   ....[21]....
        /*0204*/ 	.word	0x00000490
        /*0208*/ 	.word	0x000000ff
        /*020c*/ 	.word	0x000000e0
        /*0210*/ 	.short	0x0100
        /*0212*/ 	.byte	0x09
	.zero		1


	//   ....[22]....
        /*0214*/ 	.word	0x000004a0
        /*0218*/ 	.word	0x000000ff
        /*021c*/ 	.word	0x00000058
        /*0220*/ 	.short	0x0100
        /*0222*/ 	.byte	0x09
	.zero		1


	//   ....[23]....
        /*0224*/ 	.word	0x000004b0
        /*0228*/ 	.word	0x000000ff
        /*022c*/ 	.word	0x000000e8
        /*0230*/ 	.short	0x0100
        /*0232*/ 	.byte	0x09
	.zero		1


	//   ....[24]....
        /*0234*/ 	.word	0x000004c0
        /*0238*/ 	.word	0x000000ff
        /*023c*/ 	.word	0x00000060
        /*0240*/ 	.short	0x0100
        /*0242*/ 	.byte	0x09
	.zero		1


	//   ....[25]....
        /*0244*/ 	.word	0x000004d0
        /*0248*/ 	.word	0x000000ff
        /*024c*/ 	.word	0x000000f0
        /*0250*/ 	.short	0x0100
        /*0252*/ 	.byte	0x09
	.zero		1


	//   ....[26]....
        /*0254*/ 	.word	0x000004e0
        /*0258*/ 	.word	0x000000ff
        /*025c*/ 	.word	0x00000068
        /*0260*/ 	.short	0x0100
        /*0262*/ 	.byte	0x09
	.zero		1


	//   ....[27]....
        /*0264*/ 	.word	0x000004f0
        /*0268*/ 	.word	0x000000ff
        /*026c*/ 	.word	0x000000f8
        /*0270*/ 	.short	0x0100
        /*0272*/ 	.byte	0x09
	.zero		1


	//   ....[28]....
        /*0274*/ 	.word	0x00000500
        /*0278*/ 	.word	0x000000ff
        /*027c*/ 	.word	0x00000070
        /*0280*/ 	.short	0x0100
        /*0282*/ 	.byte	0x09
	.zero		1


	//   ....[29]....
        /*0284*/ 	.word	0x00000510
        /*0288*/ 	.word	0x000000ff
        /*028c*/ 	.word	0x00000100
        /*0290*/ 	.short	0x0100
        /*0292*/ 	.byte	0x09
	.zero		1


	//   ....[30]....
        /*0294*/ 	.word	0x00000520
        /*0298*/ 	.word	0x000000ff
        /*029c*/ 	.word	0x00000078
        /*02a0*/ 	.short	0x0100
        /*02a2*/ 	.byte	0x09
	.zero		1


	//   ....[31]....
        /*02a4*/ 	.word	0x00000530
        /*02a8*/ 	.word	0x000000ff
        /*02ac*/ 	.word	0x00000108
        /*02b0*/ 	.short	0x0100
        /*02b2*/ 	.byte	0x09
	.zero		1


	//   ....[32]....
        /*02b4*/ 	.word	0x00000540
        /*02b8*/ 	.word	0x000000ff
        /*02bc*/ 	.word	0x00000080
        /*02c0*/ 	.short	0x0100
        /*02c2*/ 	.byte	0x09
	.zero		1


	//   ....[33]....
        /*02c4*/ 	.word	0x00000550
        /*02c8*/ 	.word	0x000000ff
        /*02cc*/ 	.word	0x00000110
        /*02d0*/ 	.short	0x0100
        /*02d2*/ 	.byte	0x09
	.zero		1


	//   ....[34]....
        /*02d4*/ 	.word	0x00000560
        /*02d8*/ 	.word	0x000000ff
        /*02dc*/ 	.word	0x00000088
        /*02e0*/ 	.short	0x0100
        /*02e2*/ 	.byte	0x09
	.zero		1


	//   ....[35]....
        /*02e4*/ 	.word	0x00000570
        /*02e8*/ 	.word	0x000000ff
        /*02ec*/ 	.word	0x00000118
        /*02f0*/ 	.short	0x0100
        /*02f2*/ 	.byte	0x09
	.zero		1


	//   ....[36]....
        /*02f4*/ 	.word	0x00000940
        /*02f8*/ 	.word	0x000000ff
        /*02fc*/ 	.word	0x00000130
        /*0300*/ 	.short	0x0100
        /*0302*/ 	.byte	0x06
	.zero		1


	//   ....[37]....
        /*0304*/ 	.word	0x000009c0
        /*0308*/ 	.word	0x000000ff
        /*030c*/ 	.word	0x00000138
        /*0310*/ 	.short	0x0100
        /*0312*/ 	.byte	0x06
	.zero		1


	//   ....[38]....
        /*0314*/ 	.word	0x000016f0
        /*0318*/ 	.word	0x00000003
        /*031c*/ 	.word	0x00000000
        /*0320*/ 	.short	0x010a
        /*0322*/ 	.byte	0x3f
	.zero		1


	//   ....[39]....
        /*0324*/ 	.word	0x00001730
        /*0328*/ 	.word	0x00000003
        /*032c*/ 	.word	0x00000000
        /*0330*/ 	.short	0x010a
        /*0332*/ 	.byte	0x3f
	.zero		1


	//   ....[40]....
        /*0334*/ 	.word	0x00001990
        /*0338*/ 	.word	0x000000ff
        /*033c*/ 	.word	0x00000000
        /*0340*/ 	.short	0x010a
        /*0342*/ 	.byte	0x04
	.zero		1


	//   ....[41]....
        /*0344*/ 	.word	0x000019d0
        /*0348*/ 	.word	0x000000ff
        /*034c*/ 	.word	0x00000000
        /*0350*/ 	.short	0x010a
        /*0352*/ 	.byte	0x04
	.zero		1


	//   ....[42]....
        /*0354*/ 	.word	0x00001b20
        /*0358*/ 	.word	0x00000005
        /*035c*/ 	.word	0x00000000
        /*0360*/ 	.short	0x0101
        /*0362*/ 	.byte	0x3f
	.zero		1


	//   ....[43]....
        /*0364*/ 	.word	0x00001cf0
        /*0368*/ 	.word	0x00000003
        /*036c*/ 	.word	0x00000000
        /*0370*/ 	.short	0x0101
        /*0372*/ 	.byte	0x3f
	.zero		1


	//   ....[44]....
        /*0374*/ 	.word	0x0000edc0
        /*0378*/ 	.word	0x0000000d
        /*037c*/ 	.word	0x00000090
        /*0380*/ 	.short	0x010a
        /*0382*/ 	.byte	0x3f
	.zero		1


	//   ....[45]....
        /*0384*/ 	.word	0x0000f180
        /*0388*/ 	.word	0x00000005
        /*038c*/ 	.word	0x00000138
        /*0390*/ 	.short	0x0101
        /*0392*/ 	.byte	0x3f
	.zero		1


	//   ....[46]....
        /*0394*/ 	.word	0x0000f910
        /*0398*/ 	.word	0x00000007
        /*039c*/ 	.word	0x00000000
        /*03a0*/ 	.short	0x010a
        /*03a2*/ 	.byte	0x3f
	.zero		1


	//   ....[47]....
        /*03a4*/ 	.word	0x0000f990
        /*03a8*/ 	.word	0x00000008
        /*03ac*/ 	.word	0x00000000
        /*03b0*/ 	.short	0x010a
        /*03b2*/ 	.byte	0x3f
	.zero		1


	//   ....[48]....
        /*03b4*/ 	.word	0x0000fa20
        /*03b8*/ 	.word	0x00000009
        /*03bc*/ 	.word	0x00000000
        /*03c0*/ 	.short	0x010a
        /*03c2*/ 	.byte	0x3f
	.zero		1


	//   ....[49]....
        /*03c4*/ 	.word	0x0000fab0
        /*03c8*/ 	.word	0x00000008
        /*03cc*/ 	.word	0x00000000
        /*03d0*/ 	.short	0x010a
        /*03d2*/ 	.byte	0x3f
	.zero		1


	//   ....[50]....
        /*03d4*/ 	.word	0x0000fb40
        /*03d8*/ 	.word	0x00000009
        /*03dc*/ 	.word	0x00000000
        /*03e0*/ 	.short	0x010a
        /*03e2*/ 	.byte	0x3f
	.zero		1


	//   ....[51]....
        /*03e4*/ 	.word	0x0000fbd0
        /*03e8*/ 	.word	0x00000008
        /*03ec*/ 	.word	0x00000000
        /*03f0*/ 	.short	0x010a
        /*03f2*/ 	.byte	0x3f
	.zero		1


	//   ....[52]....
        /*03f4*/ 	.word	0x0000fc60
        /*03f8*/ 	.word	0x00000009
        /*03fc*/ 	.word	0x00000000
        /*0400*/ 	.short	0x010a
        /*0402*/ 	.byte	0x3f
	.zero		1


	//   ....[53]....
        /*0404*/ 	.word	0x0000fcf0
        /*0408*/ 	.word	0x00000008
        /*040c*/ 	.word	0x00000000
        /*0410*/ 	.short	0x010a
        /*0412*/ 	.byte	0x3f
	.zero		1


	//   ....[54]....
        /*0414*/ 	.word	0x0000fd80
        /*0418*/ 	.word	0x00000009
        /*041c*/ 	.word	0x00000000
        /*0420*/ 	.short	0x010a
        /*0422*/ 	.byte	0x3f
	.zero		1


	//   ....[55]....
        /*0424*/ 	.word	0x0000fe10
        /*0428*/ 	.word	0x00000008
        /*042c*/ 	.word	0x00000000
        /*0430*/ 	.short	0x010a
        /*0432*/ 	.byte	0x3f
	.zero		1


	//   ....[56]....
        /*0434*/ 	.word	0x0000fea0
        /*0438*/ 	.word	0x00000009
        /*043c*/ 	.word	0x00000000
        /*0440*/ 	.short	0x010a
        /*0442*/ 	.byte	0x3f
	.zero		1


	//   ....[57]....
        /*0444*/ 	.word	0x0000ff30
        /*0448*/ 	.word	0x00000008
        /*044c*/ 	.word	0x00000000
        /*0450*/ 	.short	0x010a
        /*0452*/ 	.byte	0x3f
	.zero		1


	//   ....[58]....
        /*0454*/ 	.word	0x0000ffc0
        /*0458*/ 	.word	0x00000009
        /*045c*/ 	.word	0x00000000
        /*0460*/ 	.short	0x010a
        /*0462*/ 	.byte	0x3f
	.zero		1


	//   ....[59]....
        /*0464*/ 	.word	0x00010050
        /*0468*/ 	.word	0x00000008
        /*046c*/ 	.word	0x00000000
        /*0470*/ 	.short	0x010a
        /*0472*/ 	.byte	0x3f
	.zero		1


	//   ....[60]....
        /*0474*/ 	.word	0x000100e0
        /*0478*/ 	.word	0x00000009
        /*047c*/ 	.word	0x00000000
        /*0480*/ 	.short	0x010a
        /*0482*/ 	.byte	0x3f
	.zero		1


	//   ....[61]....
        /*0484*/ 	.word	0x00010170
        /*0488*/ 	.word	0x00000008
        /*048c*/ 	.word	0x00000000
        /*0490*/ 	.short	0x010a
        /*0492*/ 	.byte	0x3f
	.zero		1


	//   ....[62]....
        /*0494*/ 	.word	0x00010200
        /*0498*/ 	.word	0x0000000b
        /*049c*/ 	.word	0x00000000
        /*04a0*/ 	.short	0x010a
        /*04a2*/ 	.byte	0x3f
	.zero		1


	//   ....[63]....
        /*04a4*/ 	.word	0x00010290
        /*04a8*/ 	.word	0x00000003
        /*04ac*/ 	.word	0x00000000
        /*04b0*/ 	.short	0x010a
        /*04b2*/ 	.byte	0x3f
	.zero		1


	//   ....[64]....
        /*04b4*/ 	.word	0x000102f0
        /*04b8*/ 	.word	0x00000003
        /*04bc*/ 	.word	0x00000000
        /*04c0*/ 	.short	0x010a
        /*04c2*/ 	.byte	0x3f
	.zero		1


	//   ....[65]....
        /*04c4*/ 	.word	0x00010350
        /*04c8*/ 	.word	0x00000006
        /*04cc*/ 	.word	0x00000000
        /*04d0*/ 	.short	0x010a
        /*04d2*/ 	.byte	0x3f
	.zero		1


	//   ....[66]....
        /*04d4*/ 	.word	0x00010420
        /*04d8*/ 	.word	0x0000000d
        /*04dc*/ 	.word	0x00000090
        /*04e0*/ 	.short	0x010a
        /*04e2*/ 	.byte	0x3f
	.zero		1


	//   ....[67]....
        /*04e4*/ 	.word	0x000104f0
        /*04e8*/ 	.word	0x00000007
        /*04ec*/ 	.word	0x00000000
        /*04f0*/ 	.short	0x010a
        /*04f2*/ 	.byte	0x3f
	.zero		1


	//   ....[68]....
        /*04f4*/ 	.word	0x00010540
        /*04f8*/ 	.word	0x00000008
        /*04fc*/ 	.word	0x00000000
        /*0500*/ 	.short	0x010a
        /*0502*/ 	.byte	0x3f
	.zero		1


	//   ....[69]....
        /*0504*/ 	.word	0x00010590
        /*0508*/ 	.word	0x00000009
        /*050c*/ 	.word	0x00000000
        /*0510*/ 	.short	0x010a
        /*0512*/ 	.byte	0x3f
	.zero		1


	//   ....[70]....
        /*0514*/ 	.word	0x000105e0
        /*0518*/ 	.word	0x00000008
        /*051c*/ 	.word	0x00000000
        /*0520*/ 	.short	0x010a
        /*0522*/ 	.byte	0x3f
	.zero		1


	//   ....[71]....
        /*0524*/ 	.word	0x00010630
        /*0528*/ 	.word	0x00000009
        /*052c*/ 	.word	0x00000000
        /*0530*/ 	.short	0x010a
        /*0532*/ 	.byte	0x3f
	.zero		1


	//   ....[72]....
        /*0534*/ 	.word	0x00010680
        /*0538*/ 	.word	0x00000008
        /*053c*/ 	.word	0x00000000
        /*0540*/ 	.short	0x010a
        /*0542*/ 	.byte	0x3f
	.zero		1


	//   ....[73]....
        /*0544*/ 	.word	0x000106d0
        /*0548*/ 	.word	0x00000009
        /*054c*/ 	.word	0x00000000
        /*0550*/ 	.short	0x010a
        /*0552*/ 	.byte	0x3f
	.zero		1


	//   ....[74]....
        /*0554*/ 	.word	0x00010720
        /*0558*/ 	.word	0x00000008
        /*055c*/ 	.word	0x00000000
        /*0560*/ 	.short	0x010a
        /*0562*/ 	.byte	0x3f
	.zero		1


	//   ....[75]....
        /*0564*/ 	.word	0x00010770
        /*0568*/ 	.word	0x00000009
        /*056c*/ 	.word	0x00000000
        /*0570*/ 	.short	0x010a
        /*0572*/ 	.byte	0x3f
	.zero		1


	//   ....[76]....
        /*0574*/ 	.word	0x000107c0
        /*0578*/ 	.word	0x00000008
        /*057c*/ 	.word	0x00000000
        /*0580*/ 	.short	0x010a
        /*0582*/ 	.byte	0x3f
	.zero		1


	//   ....[77]....
        /*0584*/ 	.word	0x00010810
        /*0588*/ 	.word	0x00000009
        /*058c*/ 	.word	0x00000000
        /*0590*/ 	.short	0x010a
        /*0592*/ 	.byte	0x3f
	.zero		1


	//   ....[78]....
        /*0594*/ 	.word	0x00010860
        /*0598*/ 	.word	0x00000008
        /*059c*/ 	.word	0x00000000
        /*05a0*/ 	.short	0x010a
        /*05a2*/ 	.byte	0x3f
	.zero		1


	//   ....[79]....
        /*05a4*/ 	.word	0x000108b0
        /*05a8*/ 	.word	0x00000009
        /*05ac*/ 	.word	0x00000000
        /*05b0*/ 	.short	0x010a
        /*05b2*/ 	.byte	0x3f
	.zero		1


	//   ....[80]....
        /*05b4*/ 	.word	0x00010900
        /*05b8*/ 	.word	0x00000008
        /*05bc*/ 	.word	0x00000000
        /*05c0*/ 	.short	0x010a
        /*05c2*/ 	.byte	0x3f
	.zero		1


	//   ....[81]....
        /*05c4*/ 	.word	0x00010950
        /*05c8*/ 	.word	0x00000009
        /*05cc*/ 	.word	0x00000000
        /*05d0*/ 	.short	0x010a
        /*05d2*/ 	.byte	0x3f
	.zero		1


	//   ....[82]....
        /*05d4*/ 	.word	0x000109a0
        /*05d8*/ 	.word	0x00000008
        /*05dc*/ 	.word	0x00000000
        /*05e0*/ 	.short	0x010a
        /*05e2*/ 	.byte	0x3f
	.zero		1


	//   ....[83]....
        /*05e4*/ 	.word	0x000109f0
        /*05e8*/ 	.word	0x0000000b
        /*05ec*/ 	.word	0x00000000
        /*05f0*/ 	.short	0x010a
        /*05f2*/ 	.byte	0x3f
	.zero		1


	//----- nvinfo : EIATTR_NUM_MBARRIERS
	.align		4
.L_37:
        /*05f4*/ 	.byte	0x03, 0x38
        /*05f6*/ 	.short	0x0026


	//----- nvinfo : EIATTR_EXIT_INSTR_OFFSETS
	.align		4
        /*05f8*/ 	.byte	0x04, 0x1c
        /*05fa*/ 	.short	(.L_39 - .L_38)


	//   ....[0]....
.L_38:
        /*05fc*/ 	.word	0x00000b70


	//   ....[1]....
        /*0600*/ 	.word	0x000013c0


	//   ....[2]....
        /*0604*/ 	.word	0x0000e4c0


	//   ....[3]....
        /*0608*/ 	.word	0x0000ea50


	//   ....[4]....
        /*060c*/ 	.word	0x000102e0


	//----- nvinfo : EIATTR_MAX_THREADS
	.align		4
.L_39:
        /*0610*/ 	.byte	0x04, 0x05
        /*0612*/ 	.short	(.L_41 - .L_40)
.L_40:
        /*0614*/ 	.word	0x00000180
        /*0618*/ 	.word	0x00000001
        /*061c*/ 	.word	0x00000001


	//----- nvinfo : EIATTR_CRS_STACK_SIZE
	.align		4
.L_41:
        /*0620*/ 	.byte	0x04, 0x1e
        /*0622*/ 	.short	(.L_43 - .L_42)
.L_42:
        /*0624*/ 	.word	0x00000000


	//----- nvinfo : EIATTR_CBANK_PARAM_SIZE
	.align		4
.L_43:
        /*0628*/ 	.byte	0x03, 0x19
        /*062a*/ 	.short	0x0470


	//----- nvinfo : EIATTR_PARAM_CBANK
	.align		4
        /*062c*/ 	.byte	0x04, 0x0a
        /*062e*/ 	.short	(.L_45 - .L_44)
	.align		4
.L_44:
        /*0630*/ 	.word	index@(.nv.constant0._ZN7cutlass13device_kernelINS_4gemm6kernel13GemmUniversalIN4cute5tupleIJiiiiEEENS1_10collective13CollectiveMmaINS1_34MainloopSm90TmaGmmaWarpSpecializedILi18ENS5_IJNS4_1CILi2EEENSA_ILi1EEESC_EEENS1_35KernelTmaWarpSpecializedCooperativeEEENS5_IJNSA_ILi192EEESG_NSA_ILi16EEEEEENS_6half_tENS5_IJlSC_lEEESJ_SK_NS4_8TiledMMAINS4_8MMA_AtomIJNS4_4SM904GMMA26MMA_64x192x16_F32F16F16_SSILNSO_5MajorE0ELSQ_0ELNSO_7ScaleInE1ELSR_1EEEEEENS4_6LayoutISD_NS5_IJSC_NSA_ILi0EEESV_EEEEENS5_IJNS4_10UnderscoreESY_SY_EEEEENS4_13SM90_TMA_LOADENS4_14ComposedLayoutINS4_7SwizzleILi1ELi4ELi3EEENS4_18smem_ptr_flag_bitsILi16EEENSU_INS5_IJNSA_ILi8EEESH_EEENS5_IJSH_SC_EEEEEEEvNS4_8identityENS4_23SM90_TMA_LOAD_MULTICASTES1B_vS1C_EENS_8epilogue10collective6detail29Sm90TmaWarpSpecializedAdapterINS1G_15DefaultEpilogueISJ_SK_SK_NS1F_6thread17LinearCombinationISJ_Li1EffLNS1K_9ScaleType4KindE0ELNS_15FloatRoundStyleE2ESJ_EENS1_15EpilogueDefaultEEEEEvvEEEEvNT_6ParamsE)
        /*0634*/ 	.short	0x0210
        /*0636*/ 	.short	0x0470


	//----- nvinfo : EIATTR_SW_WAR
	.align		4
.L_45:
        /*0638*/ 	.byte	0x04, 0x36
        /*063a*/ 	.short	(.L_47 - .L_46)
.L_46:
        /*063c*/ 	.word	0x00000008
.L_47:


//--------------------- .nv.callgraph             --------------------------
	.section	.nv.callgraph,"",@"SHT_CUDA_CALLGRAPH"
	.align	4
	.sectionentsize	8
	.align		4
        /*0000*/ 	.word	0x00000000
	.align		4
        /*0004*/ 	.word	0xffffffff
	.align		4
        /*0008*/ 	.word	index@(_ZN7cutlass13device_kernelINS_4gemm6kernel13GemmUniversalIN4cute5tupleIJiiiiEEENS1_10collective13CollectiveMmaINS1_34MainloopSm90TmaGmmaWarpSpecializedILi18ENS5_IJNS4_1CILi2EEENSA_ILi1EEESC_EEENS1_35KernelTmaWarpSpecializedCooperativeEEENS5_IJNSA_ILi192EEESG_NSA_ILi16EEEEEENS_6half_tENS5_IJlSC_lEEESJ_SK_NS4_8TiledMMAINS4_8MMA_AtomIJNS4_4SM904GMMA26MMA_64x192x16_F32F16F16_SSILNSO_5MajorE0ELSQ_0ELNSO_7ScaleInE1ELSR_1EEEEEENS4_6LayoutISD_NS5_IJSC_NSA_ILi0EEESV_EEEEENS5_IJNS4_10UnderscoreESY_SY_EEEEENS4_13SM90_TMA_LOADENS4_14ComposedLayoutINS4_7SwizzleILi1ELi4ELi3EEENS4_18smem_ptr_flag_bitsILi16EEENSU_INS5_IJNSA_ILi8EEESH_EEENS5_IJSH_SC_EEEEEEEvNS4_8identityENS4_23SM90_TMA_LOAD_MULTICASTES1B_vS1C_EENS_8epilogue10collective6detail29Sm90TmaWarpSpecializedAdapterINS1G_15DefaultEpilogueISJ_SK_SK_NS1F_6thread17LinearCombinationISJ_Li1EffLNS1K_9ScaleType4KindE0ELNS_15FloatRoundStyleE2ESJ_EENS1_15EpilogueDefaultEEEEEvvEEEEvNT_6ParamsE)
	.align		4
        /*000c*/ 	.word	index@(__assertfail)
	.align		4
        /*0010*/ 	.word	0x00000000
	.align		4
        /*0014*/ 	.word	0xfffffffe
	.align		4
        /*0018*/ 	.word	0x00000000
	.align		4
        /*001c*/ 	.word	0xfffffffd
	.align		4
        /*0020*/ 	.word	0x00000000
	.align		4
        /*0024*/ 	.word	0xfffffffc


//--------------------- .nv.constant4             --------------------------
	.section	.nv.constant4,"a",@progbits
	.align	8
	.align		8
.nv.constant4:
        /*0000*/ 	.dword	__assertfail
	.align		8
        /*0008*/ 	.dword	__unnamed_1
	.align		8
        /*0010*/ 	.dword	_ZN40_INTERNAL_8126a7a8_4_k_cu_d961f5b8_112424cuda3std3__45__cpo5beginE
	.align		8
        /*0018*/ 	.dword	_ZN40_INTERNAL_8126a7a8_4_k_cu_d961f5b8_112424cuda3std3__45__cpo3endE
	.align		8
        /*0020*/ 	.dword	_ZN40_INTERNAL_8126a7a8_4_k_cu_d961f5b8_112424cuda3std3__45__cpo6cbeginE
	.align		8
        /*0028*/ 	.dword	_ZN40_INTERNAL_8126a7a8_4_k_cu_d961f5b8_112424cuda3std3__45__cpo4cendE
	.align		8
        /*0030*/ 	.dword	_ZN40_INTERNAL_8126a7a8_4_k_cu_d961f5b8_112424cuda3std3__442_GLOBAL__N__8126a7a8_4_k_cu_d961f5b8_112426ignoreE
	.align		8
        /*0038*/ 	.dword	_ZN40_INTERNAL_8126a7a8_4_k_cu_d961f5b8_112424cuda3std3__419piecewise_constructE
	.align		8
        /*0040*/ 	.dword	_ZN40_INTERNAL_8126a7a8_4_k_cu_d961f5b8_112424cuda3std3__48in_placeE
	.align		8
        /*0048*/ 	.dword	_ZN40_INTERNAL_8126a7a8_4_k_cu_d961f5b8_112424cuda3std6ranges3__45__cpo4swapE
	.align		8
        /*0050*/ 	.dword	_ZN40_INTERNAL_8126a7a8_4_k_cu_d961f5b8_112424cuda3std6ranges3__45__cpo9iter_moveE
	.align		8
        /*0058*/ 	.dword	_ZN40_INTERNAL_8126a7a8_4_k_cu_d961f5b8_112424cute7productE
	.align		8
        /*0060*/ 	.dword	_ZN40_INTERNAL_8126a7a8_4_k_cu_d961f5b8_112424cute1_E
	.align		8
        /*0068*/ 	.dword	$str$22
	.align		8
        /*0070*/ 	.dword	$str$23


//--------------------- .text._ZN7cutlass13device_kernelINS_4gemm6kernel13GemmUniversalIN4cute5tupleIJiiiiEEENS1_10collective13CollectiveMmaINS1_34MainloopSm90TmaGmmaWarpSpecializedILi18ENS5_IJNS4_1CILi2EEENSA_ILi1EEESC_EEENS1_35KernelTmaWarpSpecializedCooperativeEEENS5_IJNSA_ILi192EEESG_NSA_ILi16EEEEEENS_6half_tENS5_IJlSC_lEEESJ_SK_NS4_8TiledMMAINS4_8MMA_AtomIJNS4_4SM904GMMA26MMA_64x192x16_F32F16F16_SSILNSO_5MajorE0ELSQ_0ELNSO_7ScaleInE1ELSR_1EEEEEENS4_6LayoutISD_NS5_IJSC_NSA_ILi0EEESV_EEEEENS5_IJNS4_10UnderscoreESY_SY_EEEEENS4_13SM90_TMA_LOADENS4_14ComposedLayoutINS4_7SwizzleILi1ELi4ELi3EEENS4_18smem_ptr_flag_bitsILi16EEENSU_INS5_IJNSA_ILi8EEESH_EEENS5_IJSH_SC_EEEEEEEvNS4_8identityENS4_23SM90_TMA_LOAD_MULTICASTES1B_vS1C_EENS_8epilogue10collective6detail29Sm90TmaWarpSpecializedAdapterINS1G_15DefaultEpilogueISJ_SK_SK_NS1F_6thread17LinearCombinationISJ_Li1EffLNS1K_9ScaleType4KindE0ELNS_15FloatRoundStyleE2ESJ_EENS1_15EpilogueDefaultEEEEEvvEEEEvNT_6ParamsE --------------------------
	.section	.text._ZN7cutlass13device_kernelINS_4gemm6kernel13GemmUniversalIN4cute5tupleIJiiiiEEENS1_10collective13CollectiveMmaINS1_34MainloopSm90TmaGmmaWarpSpecializedILi18ENS5_IJNS4_1CILi2EEENSA_ILi1EEESC_EEENS1_35KernelTmaWarpSpecializedCooperativeEEENS5_IJNSA_ILi192EEESG_NSA_ILi16EEEEEENS_6half_tENS5_IJlSC_lEEESJ_SK_NS4_8TiledMMAINS4_8MMA_AtomIJNS4_4SM904GMMA26MMA_64x192x16_F32F16F16_SSILNSO_5MajorE0ELSQ_0ELNSO_7ScaleInE1ELSR_1EEEEEENS4_6LayoutISD_NS5_IJSC_NSA_ILi0EEESV_EEEEENS5_IJNS4_10UnderscoreESY_SY_EEEEENS4_13SM90_TMA_LOADENS4_14ComposedLayoutINS4_7SwizzleILi1ELi4ELi3EEENS4_18smem_ptr_flag_bitsILi16EEENSU_INS5_IJNSA_ILi8EEESH_EEENS5_IJSH_SC_EEEEEEEvNS4_8identityENS4_23SM90_TMA_LOAD_MULTICASTES1B_vS1C_EENS_8epilogue10collective6detail29Sm90TmaWarpSpecializedAdapterINS1G_15DefaultEpilogueISJ_SK_SK_NS1F_6thread17LinearCombinationISJ_Li1EffLNS1K_9ScaleType4KindE0ELNS_15FloatRoundStyleE2ESJ_EENS1_15EpilogueDefaultEEEEEvvEEEEvNT_6ParamsE,"ax",@progbits
	.align	128
.text._ZN7cutlass13device_kernelINS_4gemm6kernel13GemmUniversalIN4cute5tupleIJiiiiEEENS1_10collective13CollectiveMmaINS1_34MainloopSm90TmaGmmaWarpSpecializedILi18ENS5_IJNS4_1CILi2EEENSA_ILi1EEESC_EEENS1_35KernelTmaWarpSpecializedCooperativeEEENS5_IJNSA_ILi192EEESG_NSA_ILi16EEEEEENS_6half_tENS5_IJlSC_lEEESJ_SK_NS4_8TiledMMAINS4_8MMA_AtomIJNS4_4SM904GMMA26MMA_64x192x16_F32F16F16_SSILNSO_5MajorE0ELSQ_0ELNSO_7ScaleInE1ELSR_1EEEEEENS4_6LayoutISD_NS5_IJSC_NSA_ILi0EEESV_EEEEENS5_IJNS4_10UnderscoreESY_SY_EEEEENS4_13SM90_TMA_LOADENS4_14ComposedLayoutINS4_7SwizzleILi1ELi4ELi3EEENS4_18smem_ptr_flag_bitsILi16EEENSU_INS5_IJNSA_ILi8EEESH_EEENS5_IJSH_SC_EEEEEEEvNS4_8identityENS4_23SM90_TMA_LOAD_MULTICASTES1B_vS1C_EENS_8epilogue10collective6detail29Sm90TmaWarpSpecializedAdapterINS1G_15DefaultEpilogueISJ_SK_SK_NS1F_6thread17LinearCombinationISJ_Li1EffLNS1K_9ScaleType4KindE0ELNS_15FloatRoundStyleE2ESJ_EENS1_15EpilogueDefaultEEEEEvvEEEEvNT_6ParamsE:
        .type           _ZN7cutlass13device_kernelINS_4gemm6kernel13GemmUniversalIN4cute5tupleIJiiiiEEENS1_10collective13CollectiveMmaINS1_34MainloopSm90TmaGmmaWarpSpecializedILi18ENS5_IJNS4_1CILi2EEENSA_ILi1EEESC_EEENS1_35KernelTmaWarpSpecializedCooperativeEEENS5_IJNSA_ILi192EEESG_NSA_ILi16EEEEEENS_6half_tENS5_IJlSC_lEEESJ_SK_NS4_8TiledMMAINS4_8MMA_AtomIJNS4_4SM904GMMA26MMA_64x192x16_F32F16F16_SSILNSO_5MajorE0ELSQ_0ELNSO_7ScaleInE1ELSR_1EEEEEENS4_6LayoutISD_NS5_IJSC_NSA_ILi0EEESV_EEEEENS5_IJNS4_10UnderscoreESY_SY_EEEEENS4_13SM90_TMA_LOADENS4_14ComposedLayoutINS4_7SwizzleILi1ELi4ELi3EEENS4_18smem_ptr_flag_bitsILi16EEENSU_INS5_IJNSA_ILi8EEESH_EEENS5_IJSH_SC_EEEEEEEvNS4_8identityENS4_23SM90_TMA_LOAD_MULTICASTES1B_vS1C_EENS_8epilogue10collective6detail29Sm90TmaWarpSpecializedAdapterINS1G_15DefaultEpilogueISJ_SK_SK_NS1F_6thread17LinearCombinationISJ_Li1EffLNS1K_9ScaleType4KindE0ELNS_15FloatRoundStyleE2ESJ_EENS1_15EpilogueDefaultEEEEEvvEEEEvNT_6ParamsE,@function
        .size           _ZN7cutlass13device_kernelINS_4gemm6kernel13GemmUniversalIN4cute5tupleIJiiiiEEENS1_10collective13CollectiveMmaINS1_34MainloopSm90TmaGmmaWarpSpecializedILi18ENS5_IJNS4_1CILi2EEENSA_ILi1EEESC_EEENS1_35KernelTmaWarpSpecializedCooperativeEEENS5_IJNSA_ILi192EEESG_NSA_ILi16EEEEEENS_6half_tENS5_IJlSC_lEEESJ_SK_NS4_8TiledMMAINS4_8MMA_AtomIJNS4_4SM904GMMA26MMA_64x192x16_F32F16F16_SSILNSO_5MajorE0ELSQ_0ELNSO_7ScaleInE1ELSR_1EEEEEENS4_6LayoutISD_NS5_IJSC_NSA_ILi0EEESV_EEEEENS5_IJNS4_10UnderscoreESY_SY_EEEEENS4_13SM90_TMA_LOADENS4_14ComposedLayoutINS4_7SwizzleILi1ELi4ELi3EEENS4_18smem_ptr_flag_bitsILi16EEENSU_INS5_IJNSA_ILi8EEESH_EEENS5_IJSH_SC_EEEEEEEvNS4_8identityENS4_23SM90_TMA_LOAD_MULTICASTES1B_vS1C_EENS_8epilogue10collective6detail29Sm90TmaWarpSpecializedAdapterINS1G_15DefaultEpilogueISJ_SK_SK_NS1F_6thread17LinearCombinationISJ_Li1EffLNS1K_9ScaleType4KindE0ELNS_15FloatRoundStyleE2ESJ_EENS1_15EpilogueDefaultEEEEEvvEEEEvNT_6ParamsE,(.L_x_482 - _ZN7cutlass13device_kernelINS_4gemm6kernel13GemmUniversalIN4cute5tupleIJiiiiEEENS1_10collective13CollectiveMmaINS1_34MainloopSm90TmaGmmaWarpSpecializedILi18ENS5_IJNS4_1CILi2EEENSA_ILi1EEESC_EEENS1_35KernelTmaWarpSpecializedCooperativeEEENS5_IJNSA_ILi192EEESG_NSA_ILi16EEEEEENS_6half_tENS5_IJlSC_lEEESJ_SK_NS4_8TiledMMAINS4_8MMA_AtomIJNS4_4SM904GMMA26MMA_64x192x16_F32F16F16_SSILNSO_5MajorE0ELSQ_0ELNSO_7ScaleInE1ELSR_1EEEEEENS4_6LayoutISD_NS5_IJSC_NSA_ILi0EEESV_EEEEENS5_IJNS4_10UnderscoreESY_SY_EEEEENS4_13SM90_TMA_LOADENS4_14ComposedLayoutINS4_7SwizzleILi1ELi4ELi3EEENS4_18smem_ptr_flag_bitsILi16EEENSU_INS5_IJNSA_ILi8EEESH_EEENS5_IJSH_SC_EEEEEEEvNS4_8identityENS4_23SM90_TMA_LOAD_MULTICASTES1B_vS1C_EENS_8epilogue10collective6detail29Sm90TmaWarpSpecializedAdapterINS1G_15DefaultEpilogueISJ_SK_SK_NS1F_6thread17LinearCombinationISJ_Li1EffLNS1K_9ScaleType4KindE0ELNS_15FloatRoundStyleE2ESJ_EENS1_15EpilogueDefaultEEEEEvvEEEEvNT_6ParamsE)
        .other          _ZN7cutlass13device_kernelINS_4gemm6kernel13GemmUniversalIN4cute5tupleIJiiiiEEENS1_10collective13CollectiveMmaINS1_34MainloopSm90TmaGmmaWarpSpecializedILi18ENS5_IJNS4_1CILi2EEENSA_ILi1EEESC_EEENS1_35KernelTmaWarpSpecializedCooperativeEEENS5_IJNSA_ILi192EEESG_NSA_ILi16EEEEEENS_6half_tENS5_IJlSC_lEEESJ_SK_NS4_8TiledMMAINS4_8MMA_AtomIJNS4_4SM904GMMA26MMA_64x192x16_F32F16F16_SSILNSO_5MajorE0ELSQ_0ELNSO_7ScaleInE1ELSR_1EEEEEENS4_6LayoutISD_NS5_IJSC_NSA_ILi0EEESV_EEEEENS5_IJNS4_10UnderscoreESY_SY_EEEEENS4_13SM90_TMA_LOADENS4_14ComposedLayoutINS4_7SwizzleILi1ELi4ELi3EEENS4_18smem_ptr_flag_bitsILi16EEENSU_INS5_IJNSA_ILi8EEESH_EEENS5_IJSH_SC_EEEEEEEvNS4_8identityENS4_23SM90_TMA_LOAD_MULTICASTES1B_vS1C_EENS_8epilogue10collective6detail29Sm90TmaWarpSpecializedAdapterINS1G_15DefaultEpilogueISJ_SK_SK_NS1F_6thread17LinearCombinationISJ_Li1EffLNS1K_9ScaleType4KindE0ELNS_15FloatRoundStyleE2ESJ_EENS1_15EpilogueDefaultEEEEEvvEEEEvNT_6ParamsE,@"STO_CUDA_ENTRY STV_DEFAULT"
_ZN7cutlass13device_kernelINS_4gemm6kernel13GemmUniversalIN4cute5tupleIJiiiiEEENS1_10collective13CollectiveMmaINS1_34MainloopSm90TmaGmmaWarpSpecializedILi18ENS5_IJNS4_1CILi2EEENSA_ILi1EEESC_EEENS1_35KernelTmaWarpSpecializedCooperativeEEENS5_IJNSA_ILi192EEESG_NSA_ILi16EEEEEENS_6half_tENS5_IJlSC_lEEESJ_SK_NS4_8TiledMMAINS4_8MMA_AtomIJNS4_4SM904GMMA26MMA_64x192x16_F32F16F16_SSILNSO_5MajorE0ELSQ_0ELNSO_7ScaleInE1ELSR_1EEEEEENS4_6LayoutISD_NS5_IJSC_NSA_ILi0EEESV_EEEEENS5_IJNS4_10UnderscoreESY_SY_EEEEENS4_13SM90_TMA_LOADENS4_14ComposedLayoutINS4_7SwizzleILi1ELi4ELi3EEENS4_18smem_ptr_flag_bitsILi16EEENSU_INS5_IJNSA_ILi8EEESH_EEENS5_IJSH_SC_EEEEEEEvNS4_8identityENS4_23SM90_TMA_LOAD_MULTICASTES1B_vS1C_EENS_8epilogue10collective6detail29Sm90TmaWarpSpecializedAdapterINS1G_15DefaultEpilogueISJ_SK_SK_NS1F_6thread17LinearCombinationISJ_Li1EffLNS1K_9ScaleType4KindE0ELNS_15FloatRoundStyleE2ESJ_EENS1_15EpilogueDefaultEEEEEvvEEEEvNT_6ParamsE:
[----:B------:R-:W0:Y:S02]  /*0000*/  LDC R1, c[0x0][0x28] ;  /* 0x00000a00ff017b82 */ /* 0x000e240000000800 */
[----:B0-----:R-:W-:Y:S01]  /*0010*/  VIADD R1, R1, 0xfffffff8 ;  /* 0xfffffff801017836 */ /* 0x001fe20000000000 */
[----:B------:R-:W0:Y:S01]  /*0020*/  S2R R4, SR_TID.X ;  /* 0x0000000000047919 */ /* 0x000e220000002100 */
[----:B------:R-:W-:Y:S01]  /*0030*/  ELECT P0, URZ, PT ;  /* 0x00000000003f782f */ /* 0x000fe20003800000 */
[----:B------:R-:W-:Y:S01]  /*0040*/  BSSY B0, `(.L_x_0) ;  /* 0x0000015000007945 */ /* 0x000fe20003800000 */
[--C-:B0-----:R-:W-:Y:S02]  /*0050*/  SHF.R.U32.HI R0, RZ, 0x5, R4.reuse ;  /* 0x00000005ff007819 */ /* 0x101fe40000011604 */
[----:B------:R-:W-:-:S03]  /*0060*/  SHF.R.U32.HI R2, RZ, 0x7, R4 ;  /* 0x00000007ff027819 */ /* 0x000fc60000011604 */
[----:B------:R-:W0:Y:S04]  /*0070*/  SHFL.IDX PT, R3, R0, RZ, 0x1f ;  /* 0x00001fff00037589 */ /* 0x000e2800000e0000 */
[----:B------:R-:W1:Y:S01]  /*0080*/  SHFL.IDX PT, R2, R2, RZ, 0x1f ;  /* 0x00001fff02027589 */ /* 0x000e6200000e0000 */
[----:B0-----:R-:W-:Y:S02]  /*0090*/  R2UR UR4, R3 ;  /* 0x00000000030472ca */ /* 0x001fe400000e0000 */
[----:B-1----:R-:W-:-:S11]  /*00a0*/  R2UR UR6, R2 ;  /* 0x00000000020672ca */ /* 0x002fd600000e0000 */
[----:B------:R-:W-:Y:S02]  /*00b0*/  USHF.R.S32.HI UR5, URZ, 0x1f, UR4 ;  /* 0x0000001f3f057899 */ /* 0x000fe40008011404 */
[----:B------:R-:W-:Y:S02]  /*00c0*/  ISETP.NE.OR P0, PT, RZ, UR4, !P0 ;  /* 0x00000004ff007c0c */ /* 0x000fe4000c705670 */
[----:B------:R-:W-:-:S04]  /*00d0*/  ULEA.HI UR5, UR5, UR4, URZ, 0x2 ;  /* 0x0000000405057291 */ /* 0x000fc8000f8f103f */
[----:B------:R-:W-:-:S04]  /*00e0*/  ULOP3.LUT UR5, UR5, 0xfffffffc, URZ, 0xc0, !UPT ;  /* 0xfffffffc05057892 */ /* 0x000fc8000f8ec03f */
[----:B------:R-:W-:-:S03]  /*00f0*/  UIADD3 UR8, UR4, -UR5, URZ ;  /* 0x8000000504087290 */ /* 0x000fc6000fffe03f */
[----:B------:R-:W-:Y:S09]  /*0100*/  @P0 BRA `(.L_x_1) ;  /* 0x0000000000200947 */ /* 0x000ff20003800000 */
[----:B------:R-:W-:Y:S02]  /*0110*/  ULDC.64 UR4, c[0x0][0x198] ;  /* 0x0000660000047ab9 */ /* 0x000fe40000000a00 */
[----:B------:R-:W-:Y:S02]  /*0120*/  UIADD3 UR10, UP0, UR4, 0xf0, URZ ;  /* 0x000000f0040a7890 */ /* 0x000fe4000ff1e03f */
[----:B------:R-:W-:Y:S02]  /*0130*/  UIADD3 UR4, UP1, UR4, 0x1f0, URZ ;  /* 0x000001f004047890 */ /* 0x000fe4000ff3e03f */
[----:B------:R-:W-:Y:S02]  /*0140*/  UIADD3.X UR11, URZ, UR5, URZ, UP0, !UPT ;  /* 0x000000053f0b7290 */ /* 0x000fe400087fe43f */
[----:B------:R-:W-:-:S07]  /*0150*/  UIADD3.X UR5, URZ, UR5, URZ, UP1, !UPT ;  /* 0x000000053f057290 */ /* 0x000fce0008ffe43f */
[----:B------:R0:W-:Y:S02]  /*0160*/  UTMACCTL.PF [UR10] ;  /* 0x000000000a0079b9 */ /* 0x0001e40008040000 */
[----:B------:R0:W-:Y:S02]  /*0170*/  UTMACCTL.PF [UR4] ;  /* 0x00000000040079b9 */ /* 0x0001e40008040000 */
[----:B0-----:R-:W-:Y:S01]  /*0180*/  NOP ;  /* 0x0000000000007918 */ /* 0x001fe20000000000 */
.L_x_1:
[----:B------:R-:W-:Y:S05]  /*0190*/  BSYNC B0 ;  /* 0x0000000000007941 */ /* 0x000fea0003800000 */
.L_x_0:
[----:B------:R-:W0:Y:S01]  /*01a0*/  SHFL.IDX PT, R2, R0, RZ, 0x1f ;  /* 0x00001fff00027589 */ /* 0x000e2200000e0000 */
[----:B------:R-:W-:Y:S01]  /*01b0*/  UISETP.NE.AND UP0, UPT, UR8, 0x3, UPT ;  /* 0x000000030800788c */ /* 0x000fe2000bf05270 */
[----:B------:R-:W-:Y:S01]  /*01c0*/  ISETP.NE.AND P1, PT, RZ, UR6, PT ;  /* 0x00000006ff007c0c */ /* 0x000fe2000bf25270 */
[----:B------:R-:W-:Y:S02]  /*01d0*/  UIADD3 UR10, UR6, -0x1, URZ ;  /* 0xffffffff060a7890 */ /* 0x000fe4000fffe03f */
[----:B------:R-:W-:Y:S02]  /*01e0*/  UISETP.EQ.OR UP0, UPT, UR8, URZ, !UP0 ;  /* 0x0000003f0800728c */ /* 0x000fe4000c702670 */
[----:B------:R-:W-:Y:S02]  /*01f0*/  UISETP.GE.U32.AND UP1, UPT, UR10, 0x2, UPT ;  /* 0x000000020a00788c */ /* 0x000fe4000bf26070 */
[----:B------:R-:W-:-:S04]  /*0200*/  UISETP.EQ.AND UP0, UPT, UR6, URZ, UP0 ;  /* 0x0000003f0600728c */ /* 0x000fc80008702270 */
[----:B------:R-:W-:-:S04]  /*0210*/  USEL UR40, URZ, 0x1, !UP0 ;  /* 0x000000013f287887 */ /* 0x000fc8000c000000 */
[----:B------:R-:W-:Y:S01]  /*0220*/  USEL UR40, UR40, 0x2, UP1 ;  /* 0x0000000228287887 */ /* 0x000fe20008800000 */
[----:B0-----:R-:W-:-:S13]  /*0230*/  ISETP.NE.AND P0, PT, R2, RZ, PT ;  /* 0x000000ff0200720c */ /* 0x001fda0003f05270 */
[----:B------:R-:W-:Y:S05]  /*0240*/  @P0 BRA `(.L_x_2) ;  /* 0x0000000000d40947 */ /* 0x000fea0003800000 */
[----:B------:R-:W-:Y:S01]  /*0250*/  ELECT P0, URZ, PT ;  /* 0x00000000003f782f */ /* 0x000fe20003800000 */
[----:B------:R-:W-:-:S12]  /*0260*/  BSSY B0, `(.L_x_2) ;  /* 0x0000033000007945 */ /* 0x000fd80003800000 */
[----:B------:R-:W-:Y:S05]  /*0270*/  @!P0 BRA `(.L_x_3) ;  /* 0x0000000000c48947 */ /* 0x000fea0003800000 */
[----:B------:R-:W0:Y:S01]  /*0280*/  S2UR UR9, SR_CgaCtaId ;  /* 0x00000000000979c3 */ /* 0x000e220000008800 */
[----:B------:R-:W-:Y:S01]  /*0290*/  UMOV UR4, 0x400 ;  /* 0x0000040000047882 */ /* 0x000fe20000000000 */
[----:B------:R-:W-:Y:S01]  /*02a0*/  UMOV UR5, 0x1 ;  /* 0x0000000100057882 */ /* 0x000fe20000000000 */
[----:B------:R-:W-:Y:S02]  /*02b0*/  UMOV UR6, 0x4 ;  /* 0x0000000400067882 */ /* 0x000fe40000000000 */
[----:B------:R-:W-:-:S04]  /*02c0*/  UIADD3 UR6, -UR6, 0x100000, URZ ;  /* 0x0010000006067890 */ /* 0x000fc8000fffe13f */
[----:B------:R-:W-:Y:S02]  /*02d0*/  USHF.L.U32 UR7, UR6, 0xb, URZ ;  /* 0x0000000b06077899 */ /* 0x000fe4000800063f */
[----:B------:R-:W-:Y:S02]  /*02e0*/  USHF.L.U32 UR6, UR6, 0x1, URZ ;  /* 0x0000000106067899 */ /* 0x000fe4000800063f */
[----:B0-----:R-:W-:Y:S02]  /*02f0*/  ULEA UR9, UR9, UR4, 0x18 ;  /* 0x0000000409097291 */ /* 0x001fe4000f8ec03f */
[----:B------:R-:W-:-:S04]  /*0300*/  UIADD3 UR4, -UR5, 0x100000, URZ ;  /* 0x0010000005047890 */ /* 0x000fc8000fffe13f */
[----:B------:R-:W-:Y:S02]  /*0310*/  USHF.L.U32 UR5, UR4, 0xb, URZ ;  /* 0x0000000b04057899 */ /* 0x000fe4000800063f */
[----:B------:R-:W-:Y:S01]  /*0320*/  USHF.L.U32 UR4, UR4, 0x1, URZ ;  /* 0x0000000104047899 */ /* 0x000fe2000800063f */
[----:B------:R-:W0:Y:S11]  /*0330*/  FENCE.VIEW.ASYNC.S ;  /* 0x00000000000073c6 */ /* 0x000e360000000000 */
[----:B0-----:R0:W1:Y:S01]  /*0340*/  SYNCS.EXCH.64 URZ, [UR9], UR4 ;  /* 0x00000004093f75b2 */ /* 0x0010620008000100 */
[----:B------:R0:W2:Y:S01]  /*0350*/  SYNCS.EXCH.64 URZ, [UR9+0x90], UR6 ;  /* 0x00009006093f75b2 */ /* 0x0000a20008000100 */
[----:B------:R0:W3:Y:S01]  /*0360*/  SYNCS.EXCH.64 URZ, [UR9+0x8], UR4 ;  /* 0x00000804093f75b2 */ /* 0x0000e20008000100 */
[----:B------:R0:W4:Y:S01]  /*0370*/  SYNCS.EXCH.64 URZ, [UR9+0x98], UR6 ;  /* 0x00009806093f75b2 */ /* 0x0001220008000100 */
[----:B------:R0:W0:Y:S01]  /*0380*/  SYNCS.EXCH.64 URZ, [UR9+0x10], UR4 ;  /* 0x00001004093f75b2 */ /* 0x0000220008000100 */
        /* <DEDUP_REMOVED lines=31> */
[----:B-1234-:R-:W-:Y:S01]  /*0580*/  NOP ;  /* 0x0000000000007918 */ /* 0x01efe20000000000 */
.L_x_3:
[----:B0-----:R-:W-:Y:S05]  /*0590*/  BSYNC B0 ;  /* 0x0000000000007941 */ /* 0x001fea0003800000 */
.L_x_2:
[----:B------:R-:W-:Y:S01]  /*05a0*/  SHF.R.S32.HI R3, RZ, 0x1f, R4 ;  /* 0x0000001fff037819 */ /* 0x000fe20000011404 */
[----:B------:R-:W0:Y:S01]  /*05b0*/  SHFL.IDX PT, R0, R0, RZ, 0x1f ;  /* 0x00001fff00007589 */ /* 0x000e2200000e0000 */
[----:B------:R-:W1:Y:S01]  /*05c0*/  S2UR UR9, SR_CTAID.X ;  /* 0x00000000000979c3 */ /* 0x000e620000002500 */
[----:B------:R-:W-:Y:S02]  /*05d0*/  ELECT P0, URZ, PT ;  /* 0x00000000003f782f */ /* 0x000fe40003800000 */
[----:B------:R-:W-:Y:S01]  /*05e0*/  LEA.HI R3, R3, R4, RZ, 0x7 ;  /* 0x0000000403037211 */ /* 0x000fe200078f38ff */
[----:B------:R-:W-:Y:S01]  /*05f0*/  ULDC UR4, c[0x0][0x150] ;  /* 0x0000540000047ab9 */ /* 0x000fe20000000800 */
[----:B------:R-:W-:Y:S01]  /*0600*/  SHF.R.S32.HI R9, RZ, 0x1f, R2 ;  /* 0x0000001fff097819 */ /* 0x000fe20000011402 */
[----:B------:R-:W-:Y:S01]  /*0610*/  NOP ;  /* 0x0000000000007918 */ /* 0x000fe20000000000 */
[----:B------:R-:W-:Y:S01]  /*0620*/  LOP3.LUT R3, R3, 0xffffff80, RZ, 0xc0, !PT ;  /* 0xffffff8003037812 */ /* 0x000fe200078ec0ff */
[----:B------:R-:W-:Y:S01]  /*0630*/  NOP ;  /* 0x0000000000007918 */ /* 0x000fe20000000000 */
[----:B------:R-:W-:Y:S01]  /*0640*/  LEA.HI R9, R9, R2, RZ, 0x2 ;  /* 0x0000000209097211 */ /* 0x000fe200078f10ff */
[----:B------:R-:W2:Y:S02]  /*0650*/  LDC R8, c[0x0][0x144] ;  /* 0x00005100ff087b82 */ /* 0x000ea40000000800 */
[----:B------:R-:W-:Y:S01]  /*0660*/  IMAD.IADD R3, R4, 0x1, -R3 ;  /* 0x0000000104037824 */ /* 0x000fe200078e0a03 */
[----:B------:R-:W-:Y:S01]  /*0670*/  LOP3.LUT R9, R9, 0x3ffffffc, RZ, 0xc0, !PT ;  /* 0x3ffffffc09097812 */ /* 0x000fe200078ec0ff */
[----:B------:R-:W3:Y:S03]  /*0680*/  S2R R4, SR_CTAID.Y ;  /* 0x0000000000047919 */ /* 0x000ee60000002600 */
[----:B------:R-:W-:Y:S01]  /*0690*/  SHF.R.S32.HI R6, RZ, 0x1f, R3 ;  /* 0x0000001fff067819 */ /* 0x000fe20000011403 */
[----:B------:R-:W-:Y:S01]  /*06a0*/  IMAD.IADD R2, R2, 0x1, -R9 ;  /* 0x0000000102027824 */ /* 0x000fe200078e0a09 */
[----:B------:R-:W4:Y:S02]  /*06b0*/  LDC R13, c[0x0][0x148] ;  /* 0x00005200ff0d7b82 */ /* 0x000f240000000800 */
[----:B------:R-:W-:-:S02]  /*06c0*/  LEA.HI R6, R6, R3, RZ, 0x3 ;  /* 0x0000000306067211 */ /* 0x000fc400078f18ff */
[----:B0-----:R-:W-:Y:S02]  /*06d0*/  ISETP.NE.OR P0, PT, R0, RZ, !P0 ;  /* 0x000000ff0000720c */ /* 0x001fe40004705670 */
[--C-:B------:R-:W-:Y:S02]  /*06e0*/  SHF.R.S32.HI R0, RZ, 0x3, R6.reuse ;  /* 0x00000003ff007819 */ /* 0x100fe40000011406 */
[----:B------:R-:W-:Y:S02]  /*06f0*/  SHF.R.S32.HI R7, RZ, 0x1f, R6 ;  /* 0x0000001fff077819 */ /* 0x000fe40000011406 */
[----:B-1----:R-:W-:Y:S02]  /*0700*/  I2FP.F32.U32 R6, UR9 ;  /* 0x0000000900067c45 */ /* 0x002fe40008201000 */
[----:B------:R-:W-:-:S03]  /*0710*/  LEA.HI R7, R7, R0, RZ, 0x2 ;  /* 0x0000000007077211 */ /* 0x000fc600078f10ff */
[----:B------:R-:W-:Y:S01]  /*0720*/  FMUL R6, R6, UR4 ;  /* 0x0000000406067c20 */ /* 0x000fe20008400000 */
[----:B------:R-:W-:Y:S01]  /*0730*/  LOP3.LUT R7, R7, 0xfffffffc, RZ, 0xc0, !PT ;  /* 0xfffffffc07077812 */ /* 0x000fe200078ec0ff */
[----:B------:R-:W-:Y:S01]  /*0740*/  VOTEU.ALL UP0, P0 ;  /* 0x00000000003f7886 */ /* 0x000fe20000000000 */
[----:B------:R-:W-:Y:S01]  /*0750*/  ULDC UR4, c[0x0][0x154] ;  /* 0x0000550000047ab9 */ /* 0x000fe20000000800 */
[----:B------:R-:W-:Y:S02]  /*0760*/  VOTEU.ALL UP1, P0 ;  /* 0x00000000003f7886 */ /* 0x000fe40000020000 */
[----:B------:R-:W0:Y:S01]  /*0770*/  F2I.U32.TRUNC.NTZ R6, R6 ;  /* 0x0000000600067305 */ /* 0x000e22000020f000 */
[----:B------:R-:W-:Y:S01]  /*0780*/  IMAD.IADD R7, R0, 0x1, -R7 ;  /* 0x0000000100077824 */ /* 0x000fe200078e0a07 */
[----:B------:R-:W1:Y:S01]  /*0790*/  @!UP0 S2UR UR7, SR_CgaCtaId ;  /* 0x00000000000789c3 */ /* 0x000e620000008800 */
[----:B------:R-:W-:Y:S02]  /*07a0*/  @!UP0 UMOV UR6, 0x400 ;  /* 0x0000040000068882 */ /* 0x000fe40000000000 */
[----:B------:R-:W-:Y:S01]  /*07b0*/  IMAD R2, R2, 0x4, R7 ;  /* 0x0000000402027824 */ /* 0x000fe200078e0207 */
[----:B---3--:R-:W-:-:S04]  /*07c0*/  I2FP.F32.U32 R9, R4 ;  /* 0x0000000400097245 */ /* 0x008fc80000201000 */
[----:B------:R-:W-:Y:S01]  /*07d0*/  LEA.HI R0, R2, R2, RZ, 0x1 ;  /* 0x0000000202007211 */ /* 0x000fe200078f08ff */
[----:B------:R-:W-:Y:S01]  /*07e0*/  FMUL R9, R9, UR4 ;  /* 0x0000000409097c20 */ /* 0x000fe20008400000 */
[----:B------:R-:W-:Y:S02]  /*07f0*/  UMOV UR4, 0x20 ;  /* 0x0000002000047882 */ /* 0x000fe40000000000 */
[----:B------:R-:W-:Y:S01]  /*0800*/  LOP3.LUT R7, R0, 0xfffffffe, RZ, 0xc0, !PT ;  /* 0xfffffffe00077812 */ /* 0x000fe200078ec0ff */
[----:B0-----:R-:W-:Y:S01]  /*0810*/  IMAD.MOV R11, RZ, RZ, -R6 ;  /* 0x000000ffff0b7224 */ /* 0x001fe200078e0a06 */
[----:B------:R-:W-:-:S04]  /*0820*/  @!UP0 UIADD3 UR4, -UR4, 0x100000, URZ ;  /* 0x0010000004048890 */ /* 0x000fc8000fffe13f */
[----:B------:R-:W-:Y:S02]  /*0830*/  @!UP0 USHF.L.U32 UR5, UR4, 0xb, URZ ;  /* 0x0000000b04058899 */ /* 0x000fe4000800063f */
[----:B------:R-:W-:Y:S01]  /*0840*/  @!UP0 USHF.L.U32 UR4, UR4, 0x1, URZ ;  /* 0x0000000104048899 */ /* 0x000fe2000800063f */
[----:B------:R-:W0:Y:S01]  /*0850*/  LDC R6, c[0x0][0x140] ;  /* 0x00005000ff067b82 */ /* 0x000e220000000800 */
[----:B------:R-:W3:Y:S01]  /*0860*/  F2I.U32.TRUNC.NTZ R9, R9 ;  /* 0x0000000900097305 */ /* 0x000ee2000020f000 */
[----:B--2---:R-:W-:Y:S02]  /*0870*/  IMAD R0, R8, R11, UR9 ;  /* 0x0000000908007e24 */ /* 0x004fe4000f8e020b */
[----:B------:R-:W-:-:S05]  /*0880*/  IMAD.IADD R7, R2, 0x1, -R7 ;  /* 0x0000000102077824 */ /* 0x000fca00078e0a07 */
[----:B------:R-:W-:Y:S01]  /*0890*/  ISETP.NE.AND P2, PT, R7, R0, PT ;  /* 0x000000000700720c */ /* 0x000fe20003f45270 */
[C---:B------:R-:W-:Y:S01]  /*08a0*/  IMAD.SHL.U32 R7, R2.reuse, 0x4, RZ ;  /* 0x0000000402077824 */ /* 0x040fe200078e00ff */
[----:B-1----:R-:W-:Y:S01]  /*08b0*/  @!UP0 ULEA UR6, UR7, UR6, 0x18 ;  /* 0x0000000607068291 */ /* 0x002fe2000f8ec03f */
[----:B------:R-:W-:Y:S01]  /*08c0*/  VOTEU.ALL UP0, P0 ;  /* 0x00000000003f7886 */ /* 0x000fe20000000000 */
[----:B------:R-:W-:Y:S02]  /*08d0*/  LOP3.LUT P0, RZ, R3, 0x7, RZ, 0xc0, !PT ;  /* 0x0000000703ff7812 */ /* 0x000fe4000780c0ff */
[----:B------:R-:W-:Y:S01]  /*08e0*/  LOP3.LUT R16, R2, 0xc, R7, 0x78, !PT ;  /* 0x0000000c02107812 */ /* 0x000fe200078e7807 */
[----:B---3--:R-:W-:-:S03]  /*08f0*/  IMAD.MOV R14, RZ, RZ, -R9 ;  /* 0x000000ffff0e7224 */ /* 0x008fc600078e0a09 */
[C---:B------:R-:W-:Y:S01]  /*0900*/  ISETP.LT.U32.AND P0, PT, R16.reuse, 0x2, !P0 ;  /* 0x000000021000780c */ /* 0x040fe20004701070 */
[----:B----4-:R-:W-:Y:S02]  /*0910*/  IMAD R7, R13, R14, R4 ;  /* 0x0000000e0d077224 */ /* 0x010fe400078e0204 */
[----:B------:R-:W-:Y:S01]  /*0920*/  @P2 LEA.HI R2, R16, R16, RZ, 0x1 ;  /* 0x0000001010022211 */ /* 0x000fe200078f08ff */
[----:B------:R-:W1:Y:S02]  /*0930*/  FENCE.VIEW.ASYNC.S ;  /* 0x00000000000073c6 */ /* 0x000e640000000000 */
[----:B-1----:R1:W2:Y:S01]  /*0940*/  @!UP0 SYNCS.EXCH.64 URZ, [UR6+0x130], UR4 ;  /* 0x00013004063f85b2 */ /* 0x0022a20008000100 */
[----:B0-----:R-:W-:Y:S02]  /*0950*/  ISETP.EQ.U32.AND P4, PT, R6, 0x1, PT ;  /* 0x000000010600780c */ /* 0x001fe40003f82070 */
[----:B------:R-:W-:Y:S02]  /*0960*/  @P2 SHF.R.S32.HI R2, RZ, 0x1, R2 ;  /* 0x00000001ff022819 */ /* 0x000fe40000011402 */
[----:B------:R-:W-:-:S02]  /*0970*/  SEL R3, RZ, 0x1, !P0 ;  /* 0x00000001ff037807 */ /* 0x000fc40004000000 */
[----:B------:R-:W-:Y:S02]  /*0980*/  @P2 ISETP.NE.AND P3, PT, R2, R7, PT ;  /* 0x000000070200220c */ /* 0x000fe40003f65270 */
[----:B------:R-:W-:Y:S02]  /*0990*/  MOV R2, 0x1 ;  /* 0x0000000100027802 */ /* 0x000fe40000000f00 */
[----:B------:R-:W-:-:S04]  /*09a0*/  @P2 SEL R2, RZ, 0x1, P3 ;  /* 0x00000001ff022807 */ /* 0x000fc80001800000 */
[----:B------:R-:W-:Y:S01]  /*09b0*/  LOP3.LUT R2, R2, R3, RZ, 0xc0, !PT ;  /* 0x0000000302027212 */ /* 0x000fe200078ec0ff */
[----:B------:R1:W0:Y:S01]  /*09c0*/  @!UP1 SYNCS.EXCH.64 URZ, [UR6+0x138], UR4 ;  /* 0x00013804063f95b2 */ /* 0x0002220008000100 */
[----:B------:R-:W-:Y:S01]  /*09d0*/  NOP ;  /* 0x0000000000007918 */ /* 0x000fe20000000000 */
[----:B-12---:R-:W-:Y:S05]  /*09e0*/  @!P4 BRA `(.L_x_4) ;  /* 0x000000000008c947 */ /* 0x006fea0003800000 */
[----:B0-----:R-:W-:Y:S01]  /*09f0*/  UCGABAR_ARV ;  /* 0x00000000000079c7 */ /* 0x001fe20008000000 */
[----:B------:R-:W-:Y:S05]  /*0a00*/  BRA `(.L_x_5) ;  /* 0x0000000000047947 */ /* 0x000fea0003800000 */
.L_x_4:
[----:B0-----:R-:W-:Y:S01]  /*0a10*/  NOP ;  /* 0x0000000000007918 */ /* 0x001fe20000000000 */
.L_x_5:
[----:B------:R-:W0:Y:S01]  /*0a20*/  LDC R3, c[0x0][0x65c] ;  /* 0x00019700ff037b82 */ /* 0x000e220000000800 */
[----:B------:R-:W-:Y:S02]  /*0a30*/  IMAD.U32 R6, RZ, RZ, UR9 ;  /* 0x00000009ff067e24 */ /* 0x000fe4000f8e00ff */
[----:B------:R-:W-:Y:S01]  /*0a40*/  IMAD.MOV.U32 R7, RZ, RZ, RZ ;  /* 0x000000ffff077224 */ /* 0x000fe200078e00ff */
[----:B0-----:R-:W-:-:S13]  /*0a50*/  ISETP.NE.AND P2, PT, R3, 0x1, PT ;  /* 0x000000010300780c */ /* 0x001fda0003f45270 */
[----:B------:R-:W0:Y:S01]  /*0a60*/  @P2 LDC R19, c[0x0][0x10] ;  /* 0x00000400ff132b82 */ /* 0x000e220000000800 */
[----:B------:R-:W-:Y:S02]  /*0a70*/  @P2 IMAD.MOV.U32 R5, RZ, RZ, RZ ;  /* 0x000000ffff052224 */ /* 0x000fe400078e00ff */
[----:B------:R-:W-:-:S05]  /*0a80*/  @P2 IMAD.MOV.U32 R17, RZ, RZ, RZ ;  /* 0x000000ffff112224 */ /* 0x000fca00078e00ff */
[----:B------:R-:W1:Y:S01]  /*0a90*/  @!P2 LDC R3, c[0x0][0xc] ;  /* 0x00000300ff03ab82 */ /* 0x000e620000000800 */
[----:B0-----:R-:W-:-:S04]  /*0aa0*/  @P2 IMAD.WIDE.U32 R18, R19, UR9, R4 ;  /* 0x0000000913122c25 */ /* 0x001fc8000f8e0004 */
[----:B------:R-:W-:Y:S02]  /*0ab0*/  @P2 IMAD.IADD R17, R19, 0x1, R17 ;  /* 0x0000000113112824 */ /* 0x000fe400078e0211 */
[----:B-1----:R-:W-:-:S04]  /*0ac0*/  @!P2 IMAD.WIDE.U32 R6, R4, R3, R6 ;  /* 0x000000030406a225 */ /* 0x002fc800078e0006 */
[----:B------:R-:W-:Y:S02]  /*0ad0*/  @!P2 IMAD.MOV.U32 R18, RZ, RZ, R6 ;  /* 0x000000ffff12a224 */ /* 0x000fe400078e0006 */
[----:B------:R-:W-:Y:S01]  /*0ae0*/  @!P2 IMAD.MOV.U32 R17, RZ, RZ, R7 ;  /* 0x000000ffff11a224 */ /* 0x000fe200078e0007 */
[----:B------:R-:W-:Y:S06]  /*0af0*/  @!P4 BRA `(.L_x_6) ;  /* 0x00000000000cc947 */ /* 0x000fec0003800000 */
[----:B------:R-:W-:Y:S01]  /*0b00*/  UCGABAR_WAIT ;  /* 0x0000000000007dc7 */ /* 0x000fe20008000000 */
[----:B------:R-:W-:Y:S01]  /*0b10*/  CCTL.IVALL ;  /* 0x00000000ff00798f */ /* 0x000fe20002000000 */
[----:B------:R-:W-:Y:S05]  /*0b20*/  BRA `(.L_x_7) ;  /* 0x0000000000047947 */ /* 0x000fea0003800000 */
.L_x_6:
[----:B------:R-:W-:Y:S06]  /*0b30*/  BAR.SYNC.DEFER_BLOCKING 0x0 ;  /* 0x0000000000007b1d */ /* 0x000fec0000010000 */
.L_x_7:
[----:B------:R-:W-:Y:S05]  /*0b40*/  @!P1 BRA `(.L_x_8) ;  /* 0x000000d800609947 */ /* 0x000fea0003800000 */
[----:B------:R-:W-:-:S06]  /*0b50*/  UISETP.GT.U32.AND UP0, UPT, UR10, 0x1, UPT ;  /* 0x000000010a00788c */ /* 0x000fcc000bf04070 */
[----:B------:R-:W-:-:S13]  /*0b60*/  PLOP3.LUT P0, PT, PT, PT, UP0, 0x80, 0x0 ;  /* 0x000000000000781c */ /* 0x000fda0003f0f008 */
[----:B------:R-:W-:Y:S05]  /*0b70*/  @P0 EXIT ;  /* 0x000000000000094d */ /* 0x000fea0003800000 */
[----:B------:R-:W-:Y:S01]  /*0b80*/  IMAD.MOV.U32 R6, RZ, RZ, -0x1 ;  /* 0xffffffffff067424 */ /* 0x000fe200078e00ff */
[----:B------:R-:W-:Y:S01]  /*0b90*/  ULDC.64 UR4, c[0x0][0x650] ;  /* 0x0001940000047ab9 */ /* 0x000fe20000000a00 */
[----:B------:R-:W-:Y:S01]  /*0ba0*/  UMOV UR43, 0xffffffff ;  /* 0xffffffff002b7882 */ /* 0x000fe20000000000 */
[----:B------:R-:W-:Y:S01]  /*0bb0*/  ISETP.GE.U32.AND P0, PT, R18, UR4, PT ;  /* 0x0000000412007c0c */ /* 0x000fe2000bf06070 */
[----:B------:R-:W-:Y:S01]  /*0bc0*/  IMAD.MOV.U32 R23, RZ, RZ, -0x1 ;  /* 0xffffffffff177424 */ /* 0x000fe200078e00ff */
[----:B------:R0:W-:Y:S01]  /*0bd0*/  STL [R1], R6 ;  /* 0x0000000601007387 */ /* 0x0001e20000100800 */
[----:B------:R-:W-:Y:S02]  /*0be0*/  PRMT R3, RZ, 0x7610, R3 ;  /* 0x00007610ff037816 */ /* 0x000fe40000000003 */
[----:B------:R-:W-:-:S13]  /*0bf0*/  ISETP.GE.U32.AND.EX P0, PT, R17, UR5, PT, P0 ;  /* 0x0000000511007c0c */ /* 0x000fda000bf06100 */
[----:B0-----:R-:W-:Y:S05]  /*0c00*/  @P0 BRA `(.L_x_9) ;  /* 0x0000000400340947 */ /* 0x001fea0003800000 */
[----:B------:R-:W0:Y:S01]  /*0c10*/  LDC.64 R20, c[0x0][0x628] ;  /* 0x00018a00ff147b82 */ /* 0x000e220000000a00 */
[----:B------:R-:W-:Y:S01]  /*0c20*/  MOV R6, R18 ;  /* 0x0000001200067202 */ /* 0x000fe20000000f00 */
[----:B------:R-:W-:-:S06]  /*0c30*/  IMAD.MOV.U32 R7, RZ, RZ, R17 ;  /* 0x000000ffff077224 */ /* 0x000fcc00078e0011 */
[----:B------:R-:W1:Y:S08]  /*0c40*/  LDC R12, c[0x0][0x630] ;  /* 0x00018c00ff0c7b82 */ /* 0x000e700000000800 */
[----:B------:R-:W2:Y:S01]  /*0c50*/  LDC.64 R22, c[0x0][0x620] ;  /* 0x00018800ff167b82 */ /* 0x000ea20000000a00 */
[----:B0-----:R-:W-:-:S04]  /*0c60*/  ISETP.NE.U32.AND P0, PT, R20, RZ, PT ;  /* 0x000000ff1400720c */ /* 0x001fc80003f05070 */
[----:B------:R-:W-:-:S13]  /*0c70*/  ISETP.NE.AND.EX P0, PT, R21, RZ, PT, P0 ;  /* 0x000000ff1500720c */ /* 0x000fda0003f05300 */
[----:B-12---:R-:W-:Y:S05]  /*0c80*/  @!P0 BRA `(.L_x_10) ;  /* 0x0000000000288947 */ /* 0x006fea0003800000 */
[----:B------:R-:W0:Y:S02]  /*0c90*/  LDC R3, c[0x0][0x634] ;  /* 0x00018d00ff037b82 */ /* 0x000e240000000800 */
[----:B0-----:R-:W-:-:S05]  /*0ca0*/  IADD3 R3, P0, R18, R3, RZ ;  /* 0x0000000312037210 */ /* 0x001fca0007f1e0ff */
[----:B------:R-:W-:-:S04]  /*0cb0*/  IMAD.X R15, RZ, RZ, R17, P0 ;  /* 0x000000ffff0f7224 */ /* 0x000fc800000e0611 */
[----:B------:R-:W-:-:S04]  /*0cc0*/  IMAD.WIDE.U32 R6, R15, R20, RZ ;  /* 0x000000140f067225 */ /* 0x000fc800078e00ff */
[----:B------:R-:W-:-:S04]  /*0cd0*/  IMAD.WIDE.U32 R8, P0, R3, R21, R6 ;  /* 0x0000001503087225 */ /* 0x000fc80007800006 */
[----:B------:R-:W-:-:S04]  /*0ce0*/  IMAD.WIDE.U32 R6, R3, R20, RZ ;  /* 0x0000001403067225 */ /* 0x000fc800078e00ff */
[----:B------:R-:W-:Y:S01]  /*0cf0*/  IMAD.X R11, RZ, RZ, RZ, P0 ;  /* 0x000000ffff0b7224 */ /* 0x000fe200000e06ff */
[----:B------:R-:W-:Y:S01]  /*0d00*/  IADD3 RZ, P0, R7, R8, RZ ;  /* 0x0000000807ff7210 */ /* 0x000fe20007f1e0ff */
[----:B------:R-:W-:-:S04]  /*0d10*/  IMAD.MOV.U32 R10, RZ, RZ, R9 ;  /* 0x000000ffff0a7224 */ /* 0x000fc800078e0009 */
[----:B------:R-:W-:-:S08]  /*0d20*/  IMAD.WIDE.U32.X R6, R15, R21, R10, P0 ;  /* 0x000000150f067225 */ /* 0x000fd000000e040a */
.L_x_10:
[----:B------:R-:W0:Y:S01]  /*0d30*/  LDC.64 R26, c[0x0][0x640] ;  /* 0x00019000ff1a7b82 */ /* 0x000e220000000a00 */
[-C--:B------:R-:W-:Y:S01]  /*0d40*/  SHF.R.U64 R28, R6, R12.reuse, R7 ;  /* 0x0000000c061c7219 */ /* 0x080fe20000001207 */
[----:B------:R-:W-:Y:S01]  /*0d50*/  IMAD.MOV.U32 R19, RZ, RZ, R17 ;  /* 0x000000ffff137224 */ /* 0x000fe200078e0011 */
[----:B------:R-:W-:Y:S01]  /*0d60*/  SHF.R.U32.HI R3, RZ, R12, R7 ;  /* 0x0000000cff037219 */ /* 0x000fe20000011607 */
[----:B------:R-:W-:Y:S01]  /*0d70*/  IMAD R25, R13, R14, R4 ;  /* 0x0000000e0d197224 */ /* 0x000fe200078e0204 */
[----:B------:R-:W-:Y:S01]  /*0d80*/  IADD3 R5, P0, RZ, -R28, RZ ;  /* 0x8000001cff057210 */ /* 0x000fe20007f1e0ff */
[----:B------:R-:W-:Y:S02]  /*0d90*/  IMAD.MOV.U32 R13, RZ, RZ, 0x1 ;  /* 0x00000001ff0d7424 */ /* 0x000fe400078e00ff */
[----:B------:R-:W1:Y:S02]  /*0da0*/  LDC R10, c[0x0][0x618] ;  /* 0x00018600ff0a7b82 */ /* 0x000e640000000800 */
[----:B------:R-:W-:-:S02]  /*0db0*/  IMAD.X R3, RZ, RZ, ~R3, P0 ;  /* 0x000000ffff037224 */ /* 0x000fc400000e0e03 */
[----:B------:R-:W-:-:S04]  /*0dc0*/  IMAD.WIDE.U32 R6, R5, R22, R18 ;  /* 0x0000001605067225 */ /* 0x000fc800078e0012 */
[----:B------:R-:W2:Y:S01]  /*0dd0*/  LDC R20, c[0x0][0x608] ;  /* 0x00018200ff147b82 */ /* 0x000ea20000000800 */
[----:B------:R-:W-:Y:S02]  /*0de0*/  IMAD R8, R3, R22, RZ ;  /* 0x0000001603087224 */ /* 0x000fe400078e02ff */
[----:B------:R-:W-:Y:S02]  /*0df0*/  IMAD.MOV.U32 R3, RZ, RZ, -0x1 ;  /* 0xffffffffff037424 */ /* 0x000fe400078e00ff */
[----:B------:R-:W-:-:S03]  /*0e00*/  IMAD R5, R5, R23, R8 ;  /* 0x0000001705057224 */ /* 0x000fc600078e0208 */
[----:B------:R-:W3:Y:S01]  /*0e10*/  LDC R24, c[0x0][0x658] ;  /* 0x00019600ff187b82 */ /* 0x000ee20000000800 */
[----:B------:R-:W-:Y:S01]  /*0e20*/  IMAD.IADD R5, R7, 0x1, R5 ;  /* 0x0000000107057824 */ /* 0x000fe200078e0205 */
[----:B0-----:R-:W-:-:S04]  /*0e30*/  ISETP.NE.U32.AND P0, PT, R26, RZ, PT ;  /* 0x000000ff1a00720c */ /* 0x001fc80003f05070 */
[----:B------:R-:W-:Y:S02]  /*0e40*/  ISETP.NE.AND.EX P0, PT, R27, RZ, PT, P0 ;  /* 0x000000ff1b00720c */ /* 0x000fe40003f05300 */
[----:B------:R-:W0:Y:S01]  /*0e50*/  LDC R22, c[0x0][0x600] ;  /* 0x00018000ff167b82 */ /* 0x000e220000000800 */
[-CC-:B-1----:R-:W-:Y:S02]  /*0e60*/  SHF.R.U64 R12, R6, R10.reuse, R5.reuse ;  /* 0x0000000a060c7219 */ /* 0x182fe40000001205 */
[----:B------:R-:W-:-:S05]  /*0e70*/  SHF.R.U32.HI R5, RZ, R10, R5 ;  /* 0x0000000aff057219 */ /* 0x000fca0000011605 */
[----:B------:R-:W1:Y:S01]  /*0e80*/  LDC R15, c[0x0][0x648] ;  /* 0x00019200ff0f7b82 */ /* 0x000e620000000800 */
[-CC-:B--2---:R-:W-:Y:S02]  /*0e90*/  SHF.R.U64 R23, R12, R20.reuse, R5.reuse ;  /* 0x000000140c177219 */ /* 0x184fe40000001205 */
[----:B------:R-:W-:-:S05]  /*0ea0*/  SHF.R.U32.HI R5, RZ, R20, R5 ;  /* 0x00000014ff057219 */ /* 0x000fca0000011605 */
[----:B------:R-:W2:Y:S01]  /*0eb0*/  LDC R19, c[0x0][0x638] ;  /* 0x00018e00ff137b82 */ /* 0x000ea20000000800 */
[-C--:B---3--:R-:W-:Y:S02]  /*0ec0*/  SHF.L.U32 R3, R3, R24.reuse, RZ ;  /* 0x0000001803037219 */ /* 0x088fe400000006ff */
[-CC-:B------:R-:W-:Y:S02]  /*0ed0*/  SHF.R.U64 R14, R23, R24.reuse, R5.reuse ;  /* 0x00000018170e7219 */ /* 0x180fe40000001205 */
[----:B------:R-:W-:Y:S02]  /*0ee0*/  SHF.R.U32.HI R5, RZ, R24, R5 ;  /* 0x00000018ff057219 */ /* 0x000fe40000011605 */
[----:B------:R-:W-:Y:S01]  /*0ef0*/  LOP3.LUT R10, RZ, R3, RZ, 0x33, !PT ;  /* 0x00000003ff0a7212 */ /* 0x000fe200078e33ff */
[----:B------:R-:W3:Y:S01]  /*0f00*/  LDC R21, c[0x0][0x610] ;  /* 0x00018400ff157b82 */ /* 0x000ee20000000800 */
[----:B------:R-:W-:Y:S01]  /*0f10*/  MOV R4, R14 ;  /* 0x0000000e00047202 */ /* 0x000fe20000000f00 */
[----:B------:R-:W-:Y:S06]  /*0f20*/  @!P0 BRA `(.L_x_11) ;  /* 0x0000000000288947 */ /* 0x000fec0003800000 */
[----:B------:R-:W4:Y:S02]  /*0f30*/  LDC R3, c[0x0][0x64c] ;  /* 0x00019300ff037b82 */ /* 0x000f240000000800 */
[----:B----4-:R-:W-:-:S05]  /*0f40*/  IADD3 R3, P0, R14, R3, RZ ;  /* 0x000000030e037210 */ /* 0x010fca0007f1e0ff */
        /* <DEDUP_REMOVED lines=8> */
.L_x_11:
[----:B-1----:R-:W-:Y:S01]  /*0fd0*/  SHF.R.U64 R4, R4, R15, R5 ;  /* 0x0000000f04047219 */ /* 0x002fe20000001205 */
[----:B0-----:R-:W-:Y:S01]  /*0fe0*/  VIADD R5, R22, 0xffffffff ;  /* 0xffffffff16057836 */ /* 0x001fe20000000000 */
[----:B------:R-:W-:Y:S02]  /*0ff0*/  SHF.L.U32 R3, R13, R24, RZ ;  /* 0x000000180d037219 */ /* 0x000fe400000006ff */
[----:B------:R-:W-:Y:S01]  /*1000*/  LOP3.LUT R10, R23, R10, RZ, 0xc0, !PT ;  /* 0x0000000a170a7212 */ /* 0x000fe200078ec0ff */
[----:B------:R-:W-:Y:S01]  /*1010*/  IMAD.MOV R6, RZ, RZ, -R4 ;  /* 0x000000ffff067224 */ /* 0x000fe200078e0a04 */
[----:B------:R-:W-:Y:S02]  /*1020*/  LOP3.LUT R12, R12, R5, RZ, 0xc0, !PT ;  /* 0x000000050c0c7212 */ /* 0x000fe400078ec0ff */
[----:B------:R-:W-:Y:S01]  /*1030*/  SEL R0, R0, R25, !P2 ;  /* 0x0000001900007207 */ /* 0x000fe20005000000 */
[----:B------:R-:W-:Y:S01]  /*1040*/  IMAD R5, R3, R4, R10 ;  /* 0x0000000403057224 */ /* 0x000fe200078e020a */
[----:B------:R-:W-:Y:S01]  /*1050*/  R2UR UR43, R28 ;  /* 0x000000001c2b72ca */ /* 0x000fe200000e0000 */
[----:B--2---:R-:W-:-:S02]  /*1060*/  IMAD R3, R6, R19, R14 ;  /* 0x0000001306037224 */ /* 0x004fc400078e020e */
[----:B---3--:R-:W-:Y:S02]  /*1070*/  IMAD R0, R5, R21, R0 ;  /* 0x0000001505007224 */ /* 0x008fe400078e0200 */
[----:B------:R-:W-:Y:S02]  /*1080*/  IMAD R3, R3, R22, R12 ;  /* 0x0000001603037224 */ /* 0x000fe400078e020c */
[----:B------:R-:W-:-:S03]  /*1090*/  IMAD.MOV.U32 R4, RZ, RZ, 0x1 ;  /* 0x00000001ff047424 */ /* 0x000fc600078e00ff */
[----:B------:R-:W-:Y:S02]  /*10a0*/  SEL R5, R3, R0, !P2 ;  /* 0x0000000003057207 */ /* 0x000fe40005000000 */
[----:B------:R-:W-:Y:S02]  /*10b0*/  SEL R23, R0, R3, !P2 ;  /* 0x0000000300177207 */ /* 0x000fe40005000000 */
[----:B------:R-:W-:Y:S01]  /*10c0*/  PRMT R3, R4, 0x7610, R3 ;  /* 0x0000761004037816 */ /* 0x000fe20000000003 */
[----:B------:R0:W-:Y:S06]  /*10d0*/  STL [R1], R5 ;  /* 0x0000000501007387 */ /* 0x0001ec0000100800 */
.L_x_9:
[----:B------:R-:W-:-:S08]  /*10e0*/  NOP ;  /* 0x0000000000007918 */ /* 0x000fd00000000000 */
[----:B------:R-:W1:Y:S02]  /*10f0*/  USETMAXREG.TRY_ALLOC.CTAPOOL UP0, 0xe8 ;  /* 0x000000e8000079c8 */ /* 0x000e640008000600 */
[----:B-1----:R-:W-:-:S13]  /*1100*/  PLOP3.LUT P0, PT, PT, PT, UP0, 0x80, 0x0 ;  /* 0x000000000000781c */ /* 0x002fda0003f0f008 */
[----:B------:R-:W-:Y:S05]  /*1110*/  @!P0 BRA `(.L_x_9) ;  /* 0xfffffffc00f08947 */ /* 0x000fea000383ffff */
[----:B------:R-:W-:Y:S01]  /*1120*/  ULDC.64 UR4, c[0x0][0x598] ;  /* 0x0001660000047ab9 */ /* 0x000fe20000000a00 */
[----:B------:R-:W-:Y:S01]  /*1130*/  ULDC.64 UR36, c[0x0][0x208] ;  /* 0x0000820000247ab9 */ /* 0x000fe20000000a00 */
[----:B------:R-:W-:-:S04]  /*1140*/  ISETP.NE.U32.AND P0, PT, RZ, UR4, PT ;  /* 0x00000004ff007c0c */ /* 0x000fc8000bf05070 */
[----:B------:R-:W-:-:S13]  /*1150*/  ISETP.NE.AND.EX P0, PT, RZ, UR5, PT, P0 ;  /* 0x00000005ff007c0c */ /* 0x000fda000bf05300 */
[----:B------:R-:W-:Y:S05]  /*1160*/  @!P0 BRA `(.L_x_12) ;  /* 0x00000000001c8947 */ /* 0x000fea0003800000 */
[----:B0-----:R-:W0:Y:S02]  /*1170*/  LDC.64 R4, c[0x0][0x598] ;  /* 0x00016600ff047b82 */ /* 0x001e240000000a00 */
[----:B0-----:R-:W2:Y:S02]  /*1180*/  LDG.E.64 R4, desc[UR36][R4.64] ;  /* 0x0000002404047981 */ /* 0x001ea4000c1e1b00 */
[----:B--2---:R-:W-:-:S04]  /*1190*/  ISETP.NE.U32.AND P0, PT, R4, RZ, PT ;  /* 0x000000ff0400720c */ /* 0x004fc80003f05070 */
[----:B------:R-:W-:-:S13]  /*11a0*/  ISETP.NE.AND.EX P0, PT, R5, RZ, PT, P0 ;  /* 0x000000ff0500720c */ /* 0x000fda0003f05300 */
[----:B------:R-:W-:Y:S05]  /*11b0*/  @!P0 BRA `(.L_x_12) ;  /* 0x0000000000088947 */ /* 0x000fea0003800000 */
[----:B------:R0:W5:Y:S01]  /*11c0*/  LD.E R19, desc[UR36][R4.64] ;  /* 0x0000002404137980 */ /* 0x000162000c101900 */
[----:B------:R-:W-:Y:S05]  /*11d0*/  BRA `(.L_x_13) ;  /* 0x0000000000247947 */ /* 0x000fea0003800000 */
.L_x_12:
[----:B------:R-:W-:Y:S02]  /*11e0*/  ULDC.64 UR4, c[0x0][0x588] ;  /* 0x0001620000047ab9 */ /* 0x000fe40000000a00 */
[----:B------:R-:W-:-:S04]  /*11f0*/  ISETP.NE.U32.AND P0, PT, RZ, UR4, PT ;  /* 0x00000004ff007c0c */ /* 0x000fc8000bf05070 */
[----:B------:R-:W-:-:S13]  /*1200*/  ISETP.NE.AND.EX P0, PT, RZ, UR5, PT, P0 ;  /* 0x00000005ff007c0c */ /* 0x000fda000bf05300 */
[----:B------:R-:W-:Y:S05]  /*1210*/  @!P0 BRA `(.L_x_14) ;  /* 0x00000000000c8947 */ /* 0x000fea0003800000 */
[----:B0-----:R-:W0:Y:S02]  /*1220*/  LDC.64 R4, c[0x0][0x588] ;  /* 0x00016200ff047b82 */ /* 0x001e240000000a00 */
[----:B0-----:R1:W5:Y:S01]  /*1230*/  LDG.E R19, desc[UR36][R4.64] ;  /* 0x0000002404137981 */ /* 0x001362000c1e1900 */
[----:B------:R-:W-:Y:S05]  /*1240*/  BRA `(.L_x_13) ;  /* 0x0000000000087947 */ /* 0x000fea0003800000 */
.L_x_14:
[----:B------:R-:W-:Y:S02]  /*1250*/  ULDC UR4, c[0x0][0x580] ;  /* 0x0001600000047ab9 */ /* 0x000fe40000000800 */
[----:B------:R-:W-:-:S07]  /*1260*/  IMAD.U32 R19, RZ, RZ, UR4 ;  /* 0x00000004ff137e24 */ /* 0x000fce000f8e00ff */
.L_x_13:
[----:B------:R-:W-:Y:S02]  /*1270*/  ULDC.64 UR4, c[0x0][0x5a0] ;  /* 0x0001680000047ab9 */ /* 0x000fe40000000a00 */
[----:B------:R-:W-:-:S04]  /*1280*/  ISETP.NE.U32.AND P0, PT, RZ, UR4, PT ;  /* 0x00000004ff007c0c */ /* 0x000fc8000bf05070 */
[----:B------:R-:W-:-:S13]  /*1290*/  ISETP.NE.AND.EX P0, PT, RZ, UR5, PT, P0 ;  /* 0x00000005ff007c0c */ /* 0x000fda000bf05300 */
[----:B------:R-:W-:Y:S05]  /*12a0*/  @!P0 BRA `(.L_x_15) ;  /* 0x00000000001c8947 */ /* 0x000fea0003800000 */
[----:B01----:R-:W0:Y:S02]  /*12b0*/  LDC.64 R4, c[0x0][0x5a0] ;  /* 0x00016800ff047b82 */ /* 0x003e240000000a00 */
[----:B0-----:R-:W2:Y:S02]  /*12c0*/  LDG.E.64 R4, desc[UR36][R4.64] ;  /* 0x0000002404047981 */ /* 0x001ea4000c1e1b00 */
[----:B--2---:R-:W-:-:S04]  /*12d0*/  ISETP.NE.U32.AND P0, PT, R4, RZ, PT ;  /* 0x000000ff0400720c */ /* 0x004fc80003f05070 */
[----:B------:R-:W-:-:S13]  /*12e0*/  ISETP.NE.AND.EX P0, PT, R5, RZ, PT, P0 ;  /* 0x000000ff0500720c */ /* 0x000fda0003f05300 */
[----:B------:R-:W-:Y:S05]  /*12f0*/  @!P0 BRA `(.L_x_15) ;  /* 0x0000000000088947 */ /* 0x000fea0003800000 */
[----:B------:R0:W5:Y:S01]  /*1300*/  LD.E R22, desc[UR36][R4.64] ;  /* 0x0000002404167980 */ /* 0x000162000c101900 */
[----:B------:R-:W-:Y:S05]  /*1310*/  BRA `(.L_x_16) ;  /* 0x0000000000247947 */ /* 0x000fea0003800000 */
.L_x_15:
[----:B------:R-:W-:Y:S02]  /*1320*/  ULDC.64 UR4, c[0x0][0x590] ;  /* 0x0001640000047ab9 */ /* 0x000fe40000000a00 */
[----:B------:R-:W-:-:S04]  /*1330*/  ISETP.NE.U32.AND P0, PT, RZ, UR4, PT ;  /* 0x00000004ff007c0c */ /* 0x000fc8000bf05070 */
[----:B------:R-:W-:-:S13]  /*1340*/  ISETP.NE.AND.EX P0, PT, RZ, UR5, PT, P0 ;  /* 0x00000005ff007c0c */ /* 0x000fda000bf05300 */
[----:B------:R-:W-:Y:S05]  /*1350*/  @!P0 BRA `(.L_x_17) ;  /* 0x00000000000c8947 */ /* 0x000fea0003800000 */
[----:B01----:R-:W0:Y:S02]  /*1360*/  LDC.64 R4, c[0x0][0x590] ;  /* 0x00016400ff047b82 */ /* 0x003e240000000a00 */
[----:B0-----:R1:W5:Y:S01]  /*1370*/  LDG.E R22, desc[UR36][R4.64] ;  /* 0x0000002404167981 */ /* 0x001362000c1e1900 */
[----:B------:R-:W-:Y:S05]  /*1380*/  BRA `(.L_x_16) ;  /* 0x0000000000087947 */ /* 0x000fea0003800000 */
.L_x_17:
[----:B------:R-:W-:Y:S02]  /*1390*/  ULDC UR4, c[0x0][0x584] ;  /* 0x0001610000047ab9 */ /* 0x000fe40000000800 */
[----:B------:R-:W-:-:S07]  /*13a0*/  IMAD.U32 R22, RZ, RZ, UR4 ;  /* 0x00000004ff167e24 */ /* 0x000fce000f8e00ff */
.L_x_16:
[----:B------:R-:W-:-:S13]  /*13b0*/  LOP3.LUT P0, RZ, R3, 0xff, RZ, 0xc0, !PT ;  /* 0x000000ff03ff7812 */ /* 0x000fda000780c0ff */
[----:B------:R-:W-:Y:S05]  /*13c0*/  @!P0 EXIT ;  /* 0x000000000000894d */ /* 0x000fea0003800000 */
[----:B------:R-:W-:Y:S01]  /*13d0*/  ULDC UR4, c[0x0][0x28c] ;  /* 0x0000a30000047ab9 */ /* 0x000fe20000000800 */
[----:B------:R-:W-:Y:S01]  /*13e0*/  UMOV UR38, URZ ;  /* 0x0000003f00267c82 */ /* 0x000fe20008000000 */
[----:B------:R-:W-:Y:S01]  /*13f0*/  UIADD3 UR4, UR4, 0xf, URZ ;  /* 0x0000000f04047890 */ /* 0x000fe2000fffe03f */
[----:B------:R-:W-:-:S03]  /*1400*/  UMOV UR39, URZ ;  /* 0x0000003f00277c82 */ /* 0x000fc60008000000 */
[----:B------:R-:W-:-:S04]  /*1410*/  USHF.R.S32.HI UR5, URZ, 0x1f, UR4 ;  /* 0x0000001f3f057899 */ /* 0x000fc80008011404 */
[----:B------:R-:W-:-:S04]  /*1420*/  ULEA.HI UR5, UR5, UR4, URZ, 0x4 ;  /* 0x0000000405057291 */ /* 0x000fc8000f8f203f */
[----:B------:R-:W-:-:S12]  /*1430*/  USHF.R.S32.HI UR41, URZ, 0x4, UR5 ;  /* 0x000000043f297899 */ /* 0x000fd80008011405 */
.L_x_419:
[----:B------:R-:W2:Y:S01]  /*1440*/  S2R R0, SR_TID.X ;  /* 0x0000000000007919 */ /* 0x000ea20000002100 */
[----:B---3--:R-:W3:Y:S01]  /*1450*/  S2UR UR6, SR_CgaCtaId ;  /* 0x00000000000679c3 */ /* 0x008ee20000008800 */
[----:B------:R-:W-:Y:S02]  /*1460*/  UMOV UR42, 0x400 ;  /* 0x00000400002a7882 */ /* 0x000fe40000000000 */
[----:B---3--:R-:W-:Y:S01]  /*1470*/  ULEA UR42, UR6, UR42, 0x18 ;  /* 0x0000002a062a7291 */ /* 0x008fe2000f8ec03f */
[----:B--2---:R-:W-:-:S04]  /*1480*/  LOP3.LUT R0, R0, 0x80, RZ, 0xc0, !PT ;  /* 0x0000008000007812 */ /* 0x004fc800078ec0ff */
[----:B------:R-:W-:-:S06]  /*1490*/  SHF.R.U32.HI R0, RZ, 0x7, R0 ;  /* 0x00000007ff007819 */ /* 0x000fcc0000011600 */
[----:B------:R-:W2:Y:S02]  /*14a0*/  SHFL.IDX PT, R0, R0, RZ, 0x1f ;  /* 0x00001fff00007589 */ /* 0x000ea400000e0000 */
[----:B--2---:R-:W-:-:S13]  /*14b0*/  R2UR UR4, R0 ;  /* 0x00000000000472ca */ /* 0x004fda00000e0000 */
[----:B------:R-:W-:-:S04]  /*14c0*/  ULEA.HI UR5, UR4, UR4, URZ, 0x1 ;  /* 0x0000000404057291 */ /* 0x000fc8000f8f083f */
[----:B------:R-:W-:-:S04]  /*14d0*/  ULOP3.LUT UR5, UR5, 0x1ffffe, URZ, 0xc0, !UPT ;  /* 0x001ffffe05057892 */ /* 0x000fc8000f8ec03f */
[----:B------:R-:W-:-:S03]  /*14e0*/  UIADD3 UR5, UR4, -UR5, URZ ;  /* 0x8000000504057290 */ /* 0x000fc6000fffe03f */
[----:B------:R-:W-:Y:S01]  /*14f0*/  ULDC UR4, c[0x0][0x28c] ;  /* 0x0000a30000047ab9 */ /* 0x000fe20000000800 */
[----:B------:R-:W-:Y:S01]  /*1500*/  ULEA UR5, UR5, UR42, 0xb ;  /* 0x0000002a05057291 */ /* 0x000fe2000f8e583f */
[----:B------:R-:W-:-:S03]  /*1510*/  ISETP.LT.AND P0, PT, RZ, UR4, PT ;  /* 0x00000004ff007c0c */ /* 0x000fc6000bf01270 */
[----:B------:R-:W-:-:S04]  /*1520*/  UIADD3 UR5, UR5, 0x200, URZ ;  /* 0x0000020005057890 */ /* 0x000fc8000fffe03f */
[----:B------:R-:W-:-:S04]  /*1530*/  USHF.R.U32.HI UR5, URZ, 0x4, UR5 ;  /* 0x000000043f057899 */ /* 0x000fc80008011605 */
[----:B------:R-:W-:Y:S02]  /*1540*/  ULOP3.LUT UR44, UR5, 0x3fff, URZ, 0xc0, !UPT ;  /* 0x00003fff052c7892 */ /* 0x000fe4000f8ec03f */
[----:B----4-:R-:W-:Y:S10]  /*1550*/  @P0 BRA `(.L_x_18) ;  /* 0x0000000000400947 */ /* 0x010ff40003800000 */
[----:B------:R-:W-:Y:S01]  /*1560*/  MOV R0, 0x0 ;  /* 0x0000000000007802 */ /* 0x000fe20000000f00 */
[----:B------:R-:W-:Y:S01]  /*1570*/  ULDC.64 UR4, c[0x4][0x68] ;  /* 0x01001a0000047ab9 */ /* 0x000fe20000000a00 */
[----:B------:R-:W-:Y:S01]  /*1580*/  ULDC.64 UR6, c[0x4][0x8] ;  /* 0x0100020000067ab9 */ /* 0x000fe20000000a00 */
[----:B01----:R-:W-:Y:S01]  /*1590*/  IMAD.U32 R4, RZ, RZ, UR4 ;  /* 0x00000004ff047e24 */ /* 0x003fe2000f8e00ff */
[----:B------:R0:W1:Y:S01]  /*15a0*/  LDC.64 R14, c[0x4][R0] ;  /* 0x01000000000e7b82 */ /* 0x0000620000000a00 */
[----:B------:R-:W-:Y:S01]  /*15b0*/  MOV R5, UR5 ;  /* 0x0000000500057c02 */ /* 0x000fe20008000f00 */
[----:B------:R-:W-:Y:S01]  /*15c0*/  ULDC.64 UR4, c[0x4][0x70] ;  /* 0x01001c0000047ab9 */ /* 0x000fe20000000a00 */
[----:B------:R-:W-:Y:S02]  /*15d0*/  IMAD.U32 R10, RZ, RZ, UR6 ;  /* 0x00000006ff0a7e24 */ /* 0x000fe4000f8e00ff */
[----:B------:R-:W-:Y:S02]  /*15e0*/  IMAD.U32 R6, RZ, RZ, UR4 ;  /* 0x00000004ff067e24 */ /* 0x000fe4000f8e00ff */
[----:B------:R-:W-:-:S02]  /*15f0*/  IMAD.U32 R7, RZ, RZ, UR5 ;  /* 0x00000005ff077e24 */ /* 0x000fc4000f8e00ff */
[----:B------:R-:W-:Y:S02]  /*1600*/  IMAD.U32 R11, RZ, RZ, UR7 ;  /* 0x00000007ff0b7e24 */ /* 0x000fe4000f8e00ff */
[----:B------:R-:W-:Y:S02]  /*1610*/  IMAD.MOV.U32 R8, RZ, RZ, 0x1e1 ;  /* 0x000001e1ff087424 */ /* 0x000fe400078e00ff */
[----:B------:R-:W-:Y:S02]  /*1620*/  IMAD.MOV.U32 R12, RZ, RZ, 0x1 ;  /* 0x00000001ff0c7424 */ /* 0x000fe400078e00ff */
[----:B0-----:R-:W-:-:S07]  /*1630*/  IMAD.MOV.U32 R13, RZ, RZ, RZ ;  /* 0x000000ffff0d7224 */ /* 0x001fce00078e00ff */
[----:B------:R-:W-:-:S07]  /*1640*/  LEPC R20, `(.L_x_18) ;  /* 0x000000001014794e */ /* 0x000fce0000000000 */
[----:B-1---5:R-:W-:Y:S05]  /*1650*/  CALL.ABS.NOINC R14 ;  /* 0x000000000e007343 */ /* 0x022fea0003c00000 */
.L_x_18:
[----:B------:R-:W-:-:S06]  /*1660*/  ULOP3.LUT UR4, UR40, 0x1, URZ, 0xfc, !UPT ;  /* 0x0000000128047892 */ /* 0x000fcc000f8efc3f */
[----:B------:R-:W-:-:S05]  /*1670*/  IMAD.U32 R0, RZ, RZ, UR4 ;  /* 0x00000004ff007e24 */ /* 0x000fca000f8e00ff */
[----:B------:R-:W-:-:S13]  /*1680*/  ISETP.NE.AND P0, PT, R0, 0x3, PT ;  /* 0x000000030000780c */ /* 0x000fda0003f05270 */
[----:B------:R-:W-:Y:S05]  /*1690*/  @!P0 BRA `(.L_x_19) ;  /* 0x0000000000048947 */ /* 0x000fea0003800000 */
[----:B------:R-:W-:Y:S01]  /*16a0*/  BPT.TRAP 0x1 ;  /* 0x000000040000795c */ /* 0x000fe20000300000 */
.L_x_19:
[----:B------:R-:W-:Y:S01]  /*16b0*/  IMAD.U32 R3, RZ, RZ, UR39 ;  /* 0x00000027ff037e24 */ /* 0x000fe2000f8e00ff */
[----:B------:R-:W-:-:S04]  /*16c0*/  MOV R0, UR38 ;  /* 0x0000002600007c02 */ /* 0x000fc80008000f00 */
[----:B------:R-:W-:Y:S02]  /*16d0*/  LEA R3, R3, UR42, 0x3 ;  /* 0x0000002a03037c11 */ /* 0x000fe4000f8e18ff */
[----:B------:R-:W-:-:S04]  /*16e0*/  SHF.L.U32 R0, R0, 0x1f, RZ ;  /* 0x0000001f00007819 */ /* 0x000fc800000006ff */
[----:B------:R2:W3:Y:S01]  /*16f0*/  SYNCS.PHASECHK.TRANS64.TRYWAIT P1, [R3+URZ], R0 ;  /* 0x00000000030075a7 */ /* 0x0004e2000802017f */
[----:B------:R-:W-:Y:S05]  /*1700*/  @!P0 BRA `(.L_x_20) ;  /* 0x0000000000048947 */ /* 0x000fea0003800000 */
[----:B------:R-:W-:Y:S01]  /*1710*/  BPT.TRAP 0x1 ;  /* 0x000000040000795c */ /* 0x000fe20000300000 */
.L_x_20:
[----:B---3--:R-:W-:Y:S05]  /*1720*/  @P1 BRA `(.L_x_21) ;  /* 0x0000000000081947 */ /* 0x008fea0003800000 */
[----:B------:R-:W3:Y:S02]  /*1730*/  SYNCS.PHASECHK.TRANS64.TRYWAIT P1, [R3+URZ], R0 ;  /* 0x00000000030075a7 */ /* 0x000ee4000802017f */
[----:B---3--:R-:W-:Y:S05]  /*1740*/  @!P1 BRA `(.L_x_22) ;  /* 0x000000e800e89947 */ /* 0x008fea0003800000 */
.L_x_21:
[----:B------:R-:W-:-:S04]  /*1750*/  UISETP.LT.AND UP0, UPT, UR41, 0x1, UPT ;  /* 0x000000012900788c */ /* 0x000fc8000bf01270 */
[----:B------:R-:W-:-:S06]  /*1760*/  USEL UR4, UR41, 0x1, UP0 ;  /* 0x0000000129047887 */ /* 0x000fcc0008000000 */
[----:B--23--:R-:W-:Y:S01]  /*1770*/  IMAD.U32 R0, RZ, RZ, UR4 ;  /* 0x00000004ff007e24 */ /* 0x00cfe2000f8e00ff */
[----:B------:R-:W-:Y:S05]  /*1780*/  WARPSYNC.ALL ;  /* 0x0000000000007948 */ /* 0x000fea0003800000 */
[----:B------:R-:W-:-:S04]  /*1790*/  IADD3 R0, -R0, UR41, RZ ;  /* 0x0000002900007c10 */ /* 0x000fc8000fffe1ff */
[----:B------:R-:W-:Y:S01]  /*17a0*/  ISETP.GE.AND P1, PT, R0, 0x1, PT ;  /* 0x000000010000780c */ /* 0x000fe20003f26270 */
[----:B------:R-:W-:Y:S01]  /*17b0*/  UIADD3 UR4, UR42, 0x1b200, URZ ;  /* 0x0001b2002a047890 */ /* 0x000fe2000fffe03f */
[----:B------:R-:W-:Y:S01]  /*17c0*/  WARPGROUP.ARRIVE ;  /* 0x00000000000079c5 */ /* 0x000fe20000000000 */
[----:B------:R-:W-:Y:S02]  /*17d0*/  ULOP3.LUT UR44, UR44, 0x10000, URZ, 0xfc, !UPT ;  /* 0x000100002c2c7892 */ /* 0x000fe4000f8efc3f */
[----:B------:R-:W-:Y:S01]  /*17e0*/  USHF.R.U32.HI UR4, URZ, 0x4, UR4 ;  /* 0x000000043f047899 */ /* 0x000fe20008011604 */
[----:B------:R-:W-:Y:S01]  /*17f0*/  UMOV UR5, 0xc0000010 ;  /* 0xc000001000057882 */ /* 0x000fe20000000000 */
[----:B------:R-:W-:Y:S02]  /*1800*/  UMOV UR7, 0xc0000010 ;  /* 0xc000001000077882 */ /* 0x000fe40000000000 */
[----:B------:R-:W-:-:S04]  /*1810*/  ULOP3.LUT UR4, UR4, 0x3fff, URZ, 0xc0, !UPT ;  /* 0x00003fff04047892 */ /* 0x000fc8000f8ec03f */
[----:B------:R-:W-:Y:S02]  /*1820*/  ULOP3.LUT UR9, UR4, 0x10000, URZ, 0xfc, !UPT ;  /* 0x0001000004097892 */ /* 0x000fe4000f8efc3f */
[----:B------:R-:W-:Y:S02]  /*1830*/  UIMAD UR4, UR39, 0x180, UR44 ;  /* 0x00000180270478a4 */ /* 0x000fe4000f8e022c */
[----:B------:R-:W-:-:S09]  /*1840*/  UIMAD UR6, UR39, 0x180, UR9 ;  /* 0x00000180270678a4 */ /* 0x000fd2000f8e0209 */
[----:B------:R-:W-:Y:S01]  /*1850*/  HGMMA.64x192x16.F32 R120, gdesc[UR4], RZ, !UPT, gsb0 ;  /* 0x02e00000047879f0 */ /* 0x000fe2000c0008ff */
[----:B------:R-:W-:Y:S01]  /*1860*/  UIADD3 UR4, UR4, 0x100, URZ ;  /* 0x0000010004047890 */ /* 0x000fe2000fffe03f */
[----:B------:R-:W-:Y:S01]  /*1870*/  UMOV UR5, 0xc0000010 ;  /* 0xc000001000057882 */ /* 0x000fe20000000000 */
[----:B------:R-:W-:Y:S02]  /*1880*/  WARPGROUP.DEPBAR.LE gsb0, 0x0 ;  /* 0x00008000000079c5 */ /* 0x000fe40000010000 */
[----:B------:R-:W-:-:S15]  /*1890*/  WARPGROUP.ARRIVE ;  /* 0x00000000000079c5 */ /* 0x000fde0000000000 */
[----:B------:R-:W-:Y:S03]  /*18a0*/  HGMMA.64x192x16.F32 R24, gdesc[UR4], RZ, !UPT, gsb0 ;  /* 0x02e00000041879f0 */ /* 0x000fe6000c0008ff */
[----:B------:R-:W-:Y:S02]  /*18b0*/  WARPGROUP.DEPBAR.LE gsb0, 0x0 ;  /* 0x00008000000079c5 */ /* 0x000fe40000010000 */
[----:B------:R-:W-:Y:S05]  /*18c0*/  @!P1 BRA `(.L_x_23) ;  /* 0x0000000000d09947 */ /* 0x000fea0003800000 */
[----:B------:R-:W-:Y:S01]  /*18d0*/  UIADD3 UR4, UR39, 0x1, URZ ;  /* 0x0000000127047890 */ /* 0x000fe2000fffe03f */
[----:B------:R-:W-:Y:S02]  /*18e0*/  IMAD.MOV.U32 R3, RZ, RZ, R0 ;  /* 0x000000ffff037224 */ /* 0x000fe400078e0000 */
[----:B01----:R-:W-:Y:S01]  /*18f0*/  IMAD.U32 R4, RZ, RZ, UR39 ;  /* 0x00000027ff047e24 */ /* 0x003fe2000f8e00ff */
[----:B------:R-:W-:-:S04]  /*1900*/  UISETP.NE.AND UP0, UPT, UR4, 0x12, UPT ;  /* 0x000000120400788c */ /* 0x000fc8000bf05270 */
[----:B------:R-:W-:Y:S02]  /*1910*/  USEL UR5, URZ, 0x1, UP0 ;  /* 0x000000013f057887 */ /* 0x000fe40008000000 */
[----:B------:R-:W-:Y:S02]  /*1920*/  USEL UR8, UR4, URZ, UP0 ;  /* 0x0000003f04087287 */ /* 0x000fe40008000000 */
[----:B------:R-:W-:-:S06]  /*1930*/  ULOP3.LUT UR5, UR38, UR5, URZ, 0x3c, !UPT ;  /* 0x0000000526057292 */ /* 0x000fcc000f8e3c3f */
[----:B------:R-:W-:-:S07]  /*1940*/  IMAD.U32 R7, RZ, RZ, UR5 ;  /* 0x00000005ff077e24 */ /* 0x000fce000f8e00ff */
.L_x_30:
[----:B------:R-:W-:Y:S05]  /*1950*/  @!P0 BRA `(.L_x_24) ;  /* 0x0000000000048947 */ /* 0x000fea0003800000 */
[----:B------:R-:W-:Y:S01]  /*1960*/  BPT.TRAP 0x1 ;  /* 0x000000040000795c */ /* 0x000fe20000300000 */
.L_x_24:
[----:B------:R-:W-:Y:S01]  /*1970*/  ULEA UR4, UR8, UR42, 0x3 ;  /* 0x0000002a08047291 */ /* 0x000fe2000f8e183f */
[----:B------:R-:W-:-:S08]  /*1980*/  SHF.L.U32 R5, R7, 0x1f, RZ ;  /* 0x0000001f07057819 */ /* 0x000fd000000006ff */
[----:B------:R0:W1:Y:S01]  /*1990*/  SYNCS.PHASECHK.TRANS64.TRYWAIT P1, [UR4], R5 ;  /* 0x00000005ff0075a7 */ /* 0x0000620008020144 */
[----:B------:R-:W-:Y:S05]  /*19a0*/  @!P0 BRA `(.L_x_25) ;  /* 0x0000000000048947 */ /* 0x000fea0003800000 */
[----:B------:R-:W-:Y:S01]  /*19b0*/  BPT.TRAP 0x1 ;  /* 0x000000040000795c */ /* 0x000fe20000300000 */
.L_x_25:
[----:B-1----:R-:W-:Y:S05]  /*19c0*/  @P1 BRA `(.L_x_26) ;  /* 0x0000000000081947 */ /* 0x002fea0003800000 */
[----:B------:R-:W1:Y:S02]  /*19d0*/  SYNCS.PHASECHK.TRANS64.TRYWAIT P1, [UR4], R5 ;  /* 0x00000005ff0075a7 */ /* 0x000e640008020144 */
[----:B-1----:R-:W-:Y:S05]  /*19e0*/  @!P1 BRA `(.L_x_27) ;  /* 0x000000e800549947 */ /* 0x002fea0003800000 */
.L_x_26:
[----:B------:R-:W-:Y:S01]  /*19f0*/  UIMAD UR4, UR8, 0x180, UR44 ;  /* 0x00000180080478a4 */ /* 0x000fe2000f8e022c */
[----:B------:R-:W-:Y:S01]  /*1a00*/  WARPGROUP.ARRIVE ;  /* 0x00000000000079c5 */ /* 0x000fe20000000000 */
[----:B------:R-:W-:Y:S01]  /*1a10*/  UIMAD UR6, UR8, 0x180, UR9 ;  /* 0x00000180080678a4 */ /* 0x000fe2000f8e0209 */
[----:B------:R-:W-:Y:S01]  /*1a20*/  UMOV UR5, 0xc0000010 ;  /* 0xc000001000057882 */ /* 0x000fe20000000000 */
[----:B------:R-:W-:-:S07]  /*1a30*/  UMOV UR7, 0xc0000010 ;  /* 0xc000001000077882 */ /* 0x000fce0000000000 */
[----:B------:R-:W-:Y:S01]  /*1a40*/  HGMMA.64x192x16.F32 R120, gdesc[UR4], R120, gsb0 ;  /* 0x02e00000047879f0 */ /* 0x000fe20008000878 */
[----:B------:R-:W-:Y:S01]  /*1a50*/  UIADD3 UR4, UR4, 0x100, URZ ;  /* 0x0000010004047890 */ /* 0x000fe2000fffe03f */
[----:B------:R-:W-:Y:S01]  /*1a60*/  UMOV UR5, 0xc0000010 ;  /* 0xc000001000057882 */ /* 0x000fe20000000000 */
[----:B------:R-:W-:Y:S02]  /*1a70*/  WARPGROUP.DEPBAR.LE gsb0, 0x0 ;  /* 0x00008000000079c5 */ /* 0x000fe40000010000 */
[----:B------:R-:W-:-:S15]  /*1a80*/  WARPGROUP.ARRIVE ;  /* 0x00000000000079c5 */ /* 0x000fde0000000000 */
[----:B------:R-:W-:Y:S03]  /*1a90*/  HGMMA.64x192x16.F32 R24, gdesc[UR4], R24, gsb0 ;  /* 0x02e00000041879f0 */ /* 0x000fe60008000818 */
[----:B------:R-:W-:Y:S02]  /*1aa0*/  WARPGROUP.DEPBAR.LE gsb0, 0x0 ;  /* 0x00008000000079c5 */ /* 0x000fe40000010000 */
[----:B------:R-:W-:Y:S05]  /*1ab0*/  @!P0 BRA `(.L_x_28) ;  /* 0x0000000000048947 */ /* 0x000fea0003800000 */
[----:B------:R-:W-:Y:S01]  /*1ac0*/  BPT.TRAP 0x1 ;  /* 0x000000040000795c */ /* 0x000fe20000300000 */
.L_x_28:
[----:B------:R-:W-:Y:S01]  /*1ad0*/  ISETP.NE.AND P1, PT, R2, RZ, PT ;  /* 0x000000ff0200720c */ /* 0x000fe20003f25270 */
[----:B------:R-:W-:-:S12]  /*1ae0*/  UISETP.GT.U32.AND UP0, UPT, UR40, 0x1, UPT ;  /* 0x000000012800788c */ /* 0x000fd8000bf04070 */
[----:B01----:R-:W-:-:S05]  /*1af0*/  @P1 LEA R5, R4, UR42, 0x3 ;  /* 0x0000002a04051c11 */ /* 0x003fca000f8e18ff */
[----:B------:R-:W-:-:S05]  /*1b00*/  @P1 VIADD R5, R5, 0x90 ;  /* 0x0000009005051836 */ /* 0x000fca0000000000 */
[----:B------:R-:W-:-:S04]  /*1b10*/  @P1 PRMT R5, R16, 0x654, R5 ;  /* 0x0000065410051816 */ /* 0x000fc80000000005 */
[----:B------:R0:W-:Y:S01]  /*1b20*/  @P1 SYNCS.ARRIVE.TRANS64.RED.A1T0 RZ, [R5+URZ], RZ ;  /* 0x000000ff05ff19a7 */ /* 0x0001e2000810043f */
[----:B------:R-:W-:-:S13]  /*1b30*/  PLOP3.LUT P1, PT, PT, PT, UP0, 0x80, 0x0 ;  /* 0x000000000000781c */ /* 0x000fda0003f2f008 */
[----:B0-----:R-:W-:Y:S05]  /*1b40*/  @P1 BRA `(.L_x_29) ;  /* 0x0000000000041947 */ /* 0x001fea0003800000 */
[----:B------:R-:W-:Y:S01]  /*1b50*/  BPT.TRAP 0x1 ;  /* 0x000000040000795c */ /* 0x000fe20000300000 */
.L_x_29:
[----:B------:R-:W-:Y:S01]  /*1b60*/  UIADD3 UR8, UR8, 0x1, URZ ;  /* 0x0000000108087890 */ /* 0x000fe2000fffe03f */
[C---:B------:R-:W-:Y:S01]  /*1b70*/  ISETP.GT.AND P2, PT, R3.reuse, 0x1, PT ;  /* 0x000000010300780c */ /* 0x040fe20003f44270 */
[----:B------:R-:W-:Y:S02]  /*1b80*/  VIADD R4, R4, 0x1 ;  /* 0x0000000104047836 */ /* 0x000fe40000000000 */
[----:B------:R-:W-:Y:S01]  /*1b90*/  UISETP.NE.AND UP0, UPT, UR8, 0x12, UPT ;  /* 0x000000120800788c */ /* 0x000fe2000bf05270 */
[----:B------:R-:W-:Y:S02]  /*1ba0*/  VIADD R3, R3, 0xffffffff ;  /* 0xffffffff03037836 */ /* 0x000fe40000000000 */
[C---:B------:R-:W-:Y:S01]  /*1bb0*/  ISETP.NE.AND P1, PT, R4.reuse, 0x12, PT ;  /* 0x000000120400780c */ /* 0x040fe20003f25270 */
[----:B------:R-:W-:Y:S02]  /*1bc0*/  USEL UR4, URZ, 0x1, UP0 ;  /* 0x000000013f047887 */ /* 0x000fe40008000000 */
[----:B------:R-:W-:Y:S01]  /*1bd0*/  USEL UR8, UR8, URZ, UP0 ;  /* 0x0000003f08087287 */ /* 0x000fe20008000000 */
[----:B------:R-:W-:-:S03]  /*1be0*/  SEL R4, R4, RZ, P1 ;  /* 0x000000ff04047207 */ /* 0x000fc60000800000 */
[----:B------:R-:W-:Y:S01]  /*1bf0*/  LOP3.LUT R7, R7, UR4, RZ, 0x3c, !PT ;  /* 0x0000000407077c12 */ /* 0x000fe2000f8e3cff */
[----:B------:R-:W-:Y:S07]  /*1c00*/  @P2 BRA `(.L_x_30) ;  /* 0xfffffffc00502947 */ /* 0x000fee000383ffff */
.L_x_23:
[----:B------:R-:W2:Y:S02]  /*1c10*/  LDC R3, c[0x0][0x28c] ;  /* 0x0000a300ff037b82 */ /* 0x000ea40000000800 */
[----:B--2---:R-:W-:-:S13]  /*1c20*/  ISETP.GE.AND P1, PT, R3, 0x1, PT ;  /* 0x000000010300780c */ /* 0x004fda0003f26270 */
[----:B------:R-:W-:Y:S05]  /*1c30*/  @!P1 BRA `(.L_x_31) ;  /* 0x00000000003c9947 */ /* 0x000fea0003800000 */
[----:B------:R-:W-:Y:S05]  /*1c40*/  @!P0 BRA `(.L_x_32) ;  /* 0x0000000000048947 */ /* 0x000fea0003800000 */
[----:B------:R-:W-:Y:S01]  /*1c50*/  BPT.TRAP 0x1 ;  /* 0x000000040000795c */ /* 0x000fe20000300000 */
.L_x_32:
[----:B------:R-:W-:Y:S01]  /*1c60*/  ISETP.NE.AND P0, PT, R2, RZ, PT ;  /* 0x000000ff0200720c */ /* 0x000fe20003f05270 */
[----:B------:R-:W-:-:S12]  /*1c70*/  UISETP.GT.U32.AND UP0, UPT, UR40, 0x1, UPT ;  /* 0x000000012800788c */ /* 0x000fd8000bf04070 */
[----:B------:R-:W-:-:S04]  /*1c80*/  @P0 VIADD R0, R0, UR39 ;  /* 0x0000002700000c36 */ /* 0x000fc80008000000 */
[----:B01----:R-:W-:-:S05]  /*1c90*/  @P0 IMAD.WIDE.U32 R4, R0, 0x38e38e39, RZ ;  /* 0x38e38e3900040825 */ /* 0x003fca00078e00ff */
[----:B------:R-:W-:-:S05]  /*1ca0*/  @P0 SHF.R.U32.HI R5, RZ, 0x2, R5 ;  /* 0x00000002ff050819 */ /* 0x000fca0000011605 */
[----:B------:R-:W-:-:S05]  /*1cb0*/  @P0 IMAD R0, R5, -0x12, R0 ;  /* 0xffffffee05000824 */ /* 0x000fca00078e0200 */
[----:B------:R-:W-:-:S05]  /*1cc0*/  @P0 LEA R0, R0, UR42, 0x3 ;  /* 0x0000002a00000c11 */ /* 0x000fca000f8e18ff */
[----:B------:R-:W-:-:S05]  /*1cd0*/  @P0 VIADD R3, R0, 0x90 ;  /* 0x0000009000030836 */ /* 0x000fca0000000000 */
[----:B------:R-:W-:-:S04]  /*1ce0*/  @P0 PRMT R3, R16, 0x654, R3 ;  /* 0x0000065410030816 */ /* 0x000fc80000000003 */
[----:B------:R2:W-:Y:S01]  /*1cf0*/  @P0 SYNCS.ARRIVE.TRANS64.RED.A1T0 RZ, [R3+URZ], RZ ;  /* 0x000000ff03ff09a7 */ /* 0x0005e2000810043f */
[----:B------:R-:W-:-:S13]  /*1d00*/  PLOP3.LUT P0, PT, PT, PT, UP0, 0x80, 0x0 ;  /* 0x000000000000781c */ /* 0x000fda0003f0f008 */
[----:B--2---:R-:W-:Y:S05]  /*1d10*/  @P0 BRA `(.L_x_31) ;  /* 0x0000000000040947 */ /* 0x004fea0003800000 */
[----:B------:R-:W-:Y:S01]  /*1d20*/  BPT.TRAP 0x1 ;  /* 0x000000040000795c */ /* 0x000fe20000300000 */
.L_x_31:
[----:B------:R-:W2:Y:S01]  /*1d30*/  LDL.LU R7, [R1] ;  /* 0x0000000001077983 */ /* 0x000ea20000300800 */
[----:B------:R-:W3:Y:S01]  /*1d40*/  LDC R9, c[0x0][0x288] ;  /* 0x0000a200ff097b82 */ /* 0x000ee20000000800 */
[----:B------:R-:W-:Y:S01]  /*1d50*/  UIADD3 UR39, UR41, UR39, URZ ;  /* 0x0000002729277290 */ /* 0x000fe2000fffe03f */
[----:B------:R-:W-:Y:S01]  /*1d60*/  IMAD.MOV.U32 R217, RZ, RZ, RZ ;  /* 0x000000ffffd97224 */ /* 0x000fe200078e00ff */
[----:B------:R-:W4:Y:S01]  /*1d70*/  S2R R8, SR_TID.X ;  /* 0x0000000000087919 */ /* 0x000f220000002100 */
[----:B------:R-:W-:Y:S01]  /*1d80*/  USHF.R.S32.HI UR10, URZ, 0x1f, UR43 ;  /* 0x0000001f3f0a7899 */ /* 0x000fe2000801142b */
[----:B------:R-:W-:Y:S01]  /*1d90*/  IMAD.MOV.U32 R226, RZ, RZ, -0x1 ;  /* 0xffffffffffe27424 */ /* 0x000fe200078e00ff */
[----:B------:R-:W-:Y:S01]  /*1da0*/  UISETP.GT.U32.AND UP0, UPT, UR39, 0x11, UPT ;  /* 0x000000112700788c */ /* 0x000fe2000bf04070 */
[----:B------:R-:W-:Y:S01]  /*1db0*/  ULDC UR7, c[0x0][0x284] ;  /* 0x0000a10000077ab9 */ /* 0x000fe20000000800 */
[----:B------:R-:W-:Y:S01]  /*1dc0*/  UIMAD.WIDE.U32 UR4, UR39, 0x38e38e39, URZ ;  /* 0x38e38e39270478a5 */ /* 0x000fe2000f8e003f */
[----:B------:R-:W-:Y:S01]  /*1dd0*/  ULDC.64 UR8, c[0x0][0x5d0] ;  /* 0x0001740000087ab9 */ /* 0x000fe20000000a00 */
[----:B------:R-:W-:-:S02]  /*1de0*/  UISETP.LT.U32.AND UP0, UPT, UR41, 0x12, UP0 ;  /* 0x000000122900788c */ /* 0x000fc40008701070 */
[----:B------:R-:W-:Y:S02]  /*1df0*/  UISETP.GE.U32.AND UP1, UPT, UR41, 0x12, UPT ;  /* 0x000000122900788c */ /* 0x000fe4000bf26070 */
[----:B------:R-:W-:Y:S02]  /*1e00*/  UIMAD UR6, UR10, UR8, URZ ;  /* 0x000000080a0672a4 */ /* 0x000fe4000f8e023f */
[----:B------:R-:W-:Y:S02]  /*1e10*/  USHF.R.U32.HI UR4, URZ, 0x2, UR5 ;  /* 0x000000023f047899 */ /* 0x000fe40008011605 */
[----:B------:R-:W-:Y:S02]  /*1e20*/  USEL UR5, URZ, 0x1, !UP0 ;  /* 0x000000013f057887 */ /* 0x000fe4000c000000 */
[----:B------:R-:W-:Y:S02]  /*1e30*/  UIMAD UR6, UR43, UR9, UR6 ;  /* 0x000000092b0672a4 */ /* 0x000fe4000f8e0206 */
[----:B------:R-:W-:-:S02]  /*1e40*/  ULOP3.LUT UR38, UR38, UR5, URZ, 0x3c, !UPT ;  /* 0x0000000526267292 */ /* 0x000fc4000f8e3c3f */
[----:B------:R-:W-:Y:S02]  /*1e50*/  UIMAD UR39, UR4, -0x12, UR39 ;  /* 0xffffffee042778a4 */ /* 0x000fe4000f8e0227 */
[----:B------:R-:W-:Y:S01]  /*1e60*/  @UP1 ULOP3.LUT UR38, UR38, 0x1, UR4, 0x78, !UPT ;  /* 0x0000000126261892 */ /* 0x000fe2000f8e7804 */
[--C-:B----4-:R-:W-:Y:S01]  /*1e70*/  SHF.R.U32.HI R0, RZ, 0x2, R8.reuse ;  /* 0x00000002ff007819 */ /* 0x110fe20000011608 */
[C---:B------:R-:W-:Y:S01]  /*1e80*/  IMAD.SHL.U32 R218, R8.reuse, 0x2, RZ ;  /* 0x0000000208da7824 */ /* 0x040fe200078e00ff */
[----:B01----:R-:W-:Y:S02]  /*1e90*/  SHF.R.U32.HI R5, RZ, 0x7, R8 ;  /* 0x00000007ff057819 */ /* 0x003fe40000011608 */
[----:B------:R-:W-:Y:S02]  /*1ea0*/  LOP3.LUT R4, R8, 0x60, RZ, 0xc0, !PT ;  /* 0x0000006008047812 */ /* 0x000fe400078ec0ff */
[----:B------:R-:W-:Y:S02]  /*1eb0*/  LOP3.LUT R3, R0, 0x7, RZ, 0xc0, !PT ;  /* 0x0000000700037812 */ /* 0x000fe400078ec0ff */
[----:B------:R-:W-:-:S02]  /*1ec0*/  LOP3.LUT R0, R5, 0x1, RZ, 0xc0, !PT ;  /* 0x0000000105007812 */ /* 0x000fc400078ec0ff */
[----:B------:R-:W-:Y:S02]  /*1ed0*/  SHF.R.U32.HI R4, RZ, 0x1, R4 ;  /* 0x00000001ff047819 */ /* 0x000fe40000011604 */
[----:B------:R-:W-:Y:S02]  /*1ee0*/  SHF.L.U32 R6, R0, 0x6, RZ ;  /* 0x0000000600067819 */ /* 0x000fe400000006ff */
[--C-:B------:R-:W-:Y:S02]  /*1ef0*/  IADD3 R5, RZ, -R4, -R3.reuse ;  /* 0x80000004ff057210 */ /* 0x100fe40007ffe803 */
[----:B------:R-:W-:-:S03]  /*1f00*/  LOP3.LUT R3, R6, 0x40, R3, 0xe2, !PT ;  /* 0x0000004006037812 */ /* 0x000fc600078ee203 */
[----:B------:R-:W-:Y:S01]  /*1f10*/  IMAD R6, R0, -0x40, R5 ;  /* 0xffffffc000067824 */ /* 0x000fe200078e0205 */
[----:B------:R-:W-:Y:S01]  /*1f20*/  LOP3.LUT R216, R3, R4, RZ, 0xfc, !PT ;  /* 0x0000000403d87212 */ /* 0x000fe200078efcff */
[C---:B------:R-:W-:Y:S01]  /*1f30*/  IMAD R3, R23.reuse, 0xc0, RZ ;  /* 0x000000c017037824 */ /* 0x040fe200078e02ff */
[----:B------:R-:W-:Y:S01]  /*1f40*/  LOP3.LUT R0, R8, 0x3, RZ, 0xc0, !PT ;  /* 0x0000000308007812 */ /* 0x000fe200078ec0ff */
[----:B------:R-:W-:Y:S02]  /*1f50*/  IMAD.U32 R5, RZ, RZ, UR8 ;  /* 0x00000008ff057e24 */ /* 0x000fe4000f8e00ff */
[----:B------:R-:W-:-:S04]  /*1f60*/  IMAD.WIDE R216, R23, 0xc0, R216 ;  /* 0x000000c017d87825 */ /* 0x000fc800078e02d8 */
[----:B---3--:R-:W-:Y:S01]  /*1f70*/  IMAD R8, R0, -0x2, R9 ;  /* 0xfffffffe00087824 */ /* 0x008fe200078e0209 */
[----:B------:R-:W-:Y:S01]  /*1f80*/  IADD3 R0, -R3, UR7, R6 ;  /* 0x0000000703007c10 */ /* 0x000fe2000fffe106 */
[----:B--2---:R-:W-:-:S05]  /*1f90*/  IMAD R7, R7, 0xc0, RZ ;  /* 0x000000c007077824 */ /* 0x004fca00078e02ff */
[C---:B------:R-:W-:Y:S02]  /*1fa0*/  ISETP.GE.AND P0, PT, R7.reuse, R9, PT ;  /* 0x000000090700720c */ /* 0x040fe40003f06270 */
[----:B------:R-:W-:Y:S02]  /*1fb0*/  LOP3.LUT R218, R7, 0x6, R218, 0xf8, !PT ;  /* 0x0000000607da7812 */ /* 0x000fe400078ef8da */
[----:B------:R-:W-:Y:S01]  /*1fc0*/  ISETP.GE.OR P0, PT, R3, UR7, P0 ;  /* 0x0000000703007c0c */ /* 0x000fe20008706670 */
[----:B------:R-:W-:Y:S01]  /*1fd0*/  IMAD.IADD R3, R8, 0x1, -R7 ;  /* 0x0000000108037824 */ /* 0x000fe200078e0a07 */
[----:B------:R-:W-:-:S03]  /*1fe0*/  SHF.R.S32.HI R219, RZ, 0x1f, R218 ;  /* 0x0000001fffdb7819 */ /* 0x000fc600000114da */
[----:B------:R-:W-:-:S04]  /*1ff0*/  IMAD.WIDE.U32 R4, R5, UR43, R218 ;  /* 0x0000002b05047c25 */ /* 0x000fc8000f8e00da */
[----:B------:R-:W-:-:S04]  /*2000*/  VIADD R5, R5, UR6 ;  /* 0x0000000605057c36 */ /* 0x000fc80008000000 */
[----:B------:R-:W-:Y:S05]  /*2010*/  @P0 BRA `(.L_x_33) ;  /* 0x000000bc00600947 */ /* 0x000fea0003800000 */
[----:B-----5:R-:W-:Y:S01]  /*2020*/  FSETP.NEU.AND P1, PT, R22, RZ, PT ;  /* 0x000000ff1600720b */ /* 0x020fe20003f2d000 */
[----:B------:R-:W-:Y:S01]  /*2030*/  ULDC.64 UR4, c[0x0][0x5c8] ;  /* 0x0001720000047ab9 */ /* 0x000fe20000000a00 */
[----:B------:R-:W-:Y:S01]  /*2040*/  ISETP.GT.AND P3, PT, R0, RZ, PT ;  /* 0x000000ff0000720c */ /* 0x000fe20003f64270 */
[----:B------:R-:W-:Y:S01]  /*2050*/  IMAD R7, R217, UR4, RZ ;  /* 0x00000004d9077c24 */ /* 0x000fe2000f8e02ff */
[----:B------:R-:W-:Y:S01]  /*2060*/  BSSY B0, `(.L_x_33) ;  /* 0x0000bd3000007945 */ /* 0x000fe20003800000 */
[----:B------:R-:W-:Y:S01]  /*2070*/  IMAD.WIDE.U32 R4, R216, UR4, R4 ;  /* 0x00000004d8047c25 */ /* 0x000fe2000f8e0004 */
[----:B------:R-:W-:-:S03]  /*2080*/  ISETP.GT.AND P0, PT, R3, RZ, P3 ;  /* 0x000000ff0300720c */ /* 0x000fc60001f04270 */
[----:B------:R-:W-:-:S04]  /*2090*/  IMAD R7, R216, UR5, R7 ;  /* 0x00000005d8077c24 */ /* 0x000fc8000f8e0207 */
[----:B------:R-:W-:Y:S01]  /*20a0*/  IMAD.IADD R223, R5, 0x1, R7 ;  /* 0x0000000105df7824 */ /* 0x000fe200078e0207 */
[----:B------:R-:W-:Y:S06]  /*20b0*/  @!P1 BRA `(.L_x_34) ;  /* 0x0000008400749947 */ /* 0x000fec0003800000 */
[----:B------:R-:W0:Y:S01]  /*20c0*/  LDC.64 R20, c[0x0][0x5b8] ;  /* 0x00016e00ff147b82 */ /* 0x000e220000000a00 */
[----:B------:R-:W-:-:S07]  /*20d0*/  ULDC.64 UR6, c[0x0][0x5c0] ;  /* 0x0001700000067ab9 */ /* 0x000fce0000000a00 */
[----:B------:R-:W1:Y:S08]  /*20e0*/  LDC.64 R14, c[0x0][0x5b0] ;  /* 0x00016c00ff0e7b82 */ /* 0x000e700000000a00 */
[----:B------:R-:W2:Y:S01]  /*20f0*/  LDC.64 R12, c[0x0][0x5a8] ;  /* 0x00016a00ff0c7b82 */ /* 0x000ea20000000a00 */
[C---:B0-----:R-:W-:Y:S02]  /*2100*/  IMAD R6, R20.reuse, UR10, RZ ;  /* 0x0000000a14067c24 */ /* 0x041fe4000f8e02ff */
[----:B------:R-:W-:-:S04]  /*2110*/  IMAD.WIDE.U32 R10, R20, UR43, R218 ;  /* 0x0000002b140a7c25 */ /* 0x000fc8000f8e00da */
[----:B------:R-:W-:Y:S02]  /*2120*/  IMAD R21, R21, UR43, R6 ;  /* 0x0000002b15157c24 */ /* 0x000fe4000f8e0206 */
[-C--:B-1----:R-:W-:Y:S02]  /*2130*/  IMAD R222, R217, R14.reuse, RZ ;  /* 0x0000000ed9de7224 */ /* 0x082fe400078e02ff */
[----:B------:R-:W-:Y:S02]  /*2140*/  IMAD.IADD R9, R11, 0x1, R21 ;  /* 0x000000010b097824 */ /* 0x000fe400078e0215 */
[----:B------:R-:W-:Y:S02]  /*2150*/  IMAD.MOV.U32 R8, RZ, RZ, R10 ;  /* 0x000000ffff087224 */ /* 0x000fe400078e000a */
[C---:B------:R-:W-:Y:S02]  /*2160*/  IMAD R222, R216.reuse, R15, R222 ;  /* 0x0000000fd8de7224 */ /* 0x040fe400078e02de */
[----:B------:R-:W-:-:S05]  /*2170*/  IMAD.WIDE.U32 R6, R216, R14, R8 ;  /* 0x0000000ed8067225 */ /* 0x000fca00078e0008 */
[----:B------:R-:W-:Y:S02]  /*2180*/  IADD3 R5, R7, R222, RZ ;  /* 0x000000de07057210 */ /* 0x000fe40007ffe0ff */
[----:B--2---:R-:W-:-:S04]  /*2190*/  LEA R220, P1, R6, R12, 0x1 ;  /* 0x0000000c06dc7211 */ /* 0x004fc800078208ff */
[----:B------:R-:W-:-:S05]  /*21a0*/  LEA.HI.X R221, R6, R13, R5, 0x1, P1 ;  /* 0x0000000d06dd7211 */ /* 0x000fca00008f0c05 */
[----:B------:R-:W2:Y:S01]  /*21b0*/  @P0 LDG.E.LTC128B.U16 R23, desc[UR36][R220.64] ;  /* 0x00000024dc170981 */ /* 0x000ea2000c1e1520 */
[C---:B------:R-:W-:Y:S01]  /*21c0*/  LEA R6, P1, R4.reuse, UR6, 0x1 ;  /* 0x0000000604067c11 */ /* 0x040fe2000f8208ff */
[----:B------:R-:W-:Y:S03]  /*21d0*/  BSSY B1, `(.L_x_35) ;  /* 0x0000011000017945 */ /* 0x000fe60003800000 */
[----:B------:R-:W-:Y:S01]  /*21e0*/  LEA.HI.X R7, R4, UR7, R223, 0x1, P1 ;  /* 0x0000000704077c11 */ /* 0x000fe200088f0cdf */
[----:B--2---:R-:W-:-:S05]  /*21f0*/  HADD2.F32 R5, -RZ, R23.H0_H0 ;  /* 0x20000017ff057230 */ /* 0x004fca0000004100 */
[----:B------:R-:W-:-:S04]  /*2200*/  FMUL R5, R5, R22 ;  /* 0x0000001605057220 */ /* 0x000fc80000400000 */
[----:B------:R-:W-:-:S05]  /*2210*/  FFMA R5, R120, R19, R5 ;  /* 0x0000001378057223 */ /* 0x000fca0000000005 */
[----:B------:R-:W-:-:S04]  /*2220*/  F2FP.F16.F32.PACK_AB R5, RZ, R5 ;  /* 0x00000005ff05723e */ /* 0x000fc800000000ff */
[----:B------:R-:W-:Y:S01]  /*2230*/  PRMT R120, R5, 0x7610, R120 ;  /* 0x0000761005787816 */ /* 0x000fe20000000078 */
[----:B------:R-:W-:-:S04]  /*2240*/  IMAD.WIDE.U32 R4, R216, R14, R218 ;  /* 0x0000000ed8047225 */ /* 0x000fc800078e00da */
[----:B------:R-:W-:Y:S01]  /*2250*/  IMAD.IADD R5, R222, 0x1, R5 ;  /* 0x00000001de057824 */ /* 0x000fe200078e0205 */
[----:B------:R0:W-:Y:S01]  /*2260*/  @P0 STG.E.U16 desc[UR36][R6.64], R120 ;  /* 0x0000007806000986 */ /* 0x0001e2000c101524 */
[----:B------:R-:W-:-:S04]  /*2270*/  IMAD.WIDE.U32 R220, R20, UR43, R4 ;  /* 0x0000002b14dc7c25 */ /* 0x000fc8000f8e0004 */
[----:B------:R-:W-:Y:S01]  /*2280*/  IMAD.IADD R5, R21, 0x1, R221 ;  /* 0x0000000115057824 */ /* 0x000fe200078e02dd */
[----:B------:R-:W-:-:S04]  /*2290*/  LEA R4, P0, R220, R12, 0x1 ;  /* 0x0000000cdc047211 */ /* 0x000fc800078008ff */
[----:B------:R-:W-:Y:S02]  /*22a0*/  LEA.HI.X R5, R220, R13, R5, 0x1, P0 ;  /* 0x0000000ddc057211 */ /* 0x000fe400000f0c05 */
[----:B------:R-:W-:-:S13]  /*22b0*/  ISETP.GT.AND P0, PT, R3, 0x1, P3 ;  /* 0x000000010300780c */ /* 0x000fda0001f04270 */
[----:B0-----:R-:W-:Y:S05]  /*22c0*/  @!P0 BRA `(.L_x_36) ;  /* 0x0000000000048947 */ /* 0x001fea0003800000 */
[----:B------:R0:W5:Y:S02]  /*22d0*/  LDG.E.LTC128B.U16 R23, desc[UR36][R4.64+0x2] ;  /* 0x0000022404177981 */ /* 0x000164000c1e1520 */
.L_x_36:
[----:B------:R-:W-:Y:S05]  /*22e0*/  BSYNC B1 ;  /* 0x0000000000017941 */ /* 0x000fea0003800000 */
.L_x_35:
[----:B-----5:R-:W-:Y:S02]  /*22f0*/  HADD2.F32 R221, -RZ, R23.H0_H0 ;  /* 0x20000017ffdd7230 */ /* 0x020fe40000004100 */
[----:B------:R-:W-:-:S03]  /*2300*/  IMAD.SHL.U32 R220, R14, 0x8, RZ ;  /* 0x000000080edc7824 */ /* 0x000fc600078e00ff */
[----:B------:R-:W-:-:S04]  /*2310*/  FMUL R120, R221, R22 ;  /* 0x00000016dd787220 */ /* 0x000fc80000400000 */
[----:B------:R-:W-:-:S05]  /*2320*/  FFMA R120, R121, R19, R120 ;  /* 0x0000001379787223 */ /* 0x000fca0000000078 */
[----:B------:R-:W-:-:S04]  /*2330*/  F2FP.F16.F32.PACK_AB R120, RZ, R120 ;  /* 0x00000078ff78723e */ /* 0x000fc800000000ff */
[----:B------:R-:W-:-:S05]  /*2340*/  PRMT R221, R120, 0x7610, R221 ;  /* 0x0000761078dd7816 */ /* 0x000fca00000000dd */
[----:B------:R1:W-:Y:S01]  /*2350*/  @P0 STG.E.U16 desc[UR36][R6.64+0x2], R221 ;  /* 0x000002dd06000986 */ /* 0x0003e2000c101524 */
[----:B------:R-:W-:-:S04]  /*2360*/  ISETP.GT.AND P0, PT, R0, 0x8, PT ;  /* 0x000000080000780c */ /* 0x000fc80003f04270 */
[----:B------:R-:W-:Y:S02]  /*2370*/  ISETP.GT.AND P1, PT, R3, RZ, P0 ;  /* 0x000000ff0300720c */ /* 0x000fe40000724270 */
[----:B-1----:R-:W-:-:S03]  /*2380*/  SHF.L.U64.HI R221, R14, 0x3, R15 ;  /* 0x000000030edd7819 */ /* 0x002fc6000001020f */
[----:B------:R-:W-:-:S04]  /*2390*/  IMAD.WIDE.U32 R120, R216, R14, R220 ;  /* 0x0000000ed8787225 */ /* 0x000fc800078e00dc */
[----:B------:R-:W-:Y:S01]  /*23a0*/  IMAD.IADD R121, R222, 0x1, R121 ;  /* 0x00000001de797824 */ /* 0x000fe200078e0279 */
[----:B------:R-:W-:-:S05]  /*23b0*/  IADD3 R223, P2, R10, R120, RZ ;  /* 0x000000780adf7210 */ /* 0x000fca0007f5e0ff */
[----:B------:R-:W-:Y:S01]  /*23c0*/  IMAD.X R224, R121, 0x1, R9, P2 ;  /* 0x0000000179e07824 */ /* 0x000fe200010e0609 */
[----:B------:R-:W-:-:S04]  /*23d0*/  LEA R222, P2, R223, R12, 0x1 ;  /* 0x0000000cdfde7211 */ /* 0x000fc800078408ff */
[----:B------:R-:W-:-:S05]  /*23e0*/  LEA.HI.X R223, R223, R13, R224, 0x1, P2 ;  /* 0x0000000ddfdf7211 */ /* 0x000fca00010f0ce0 */
[----:B------:R1:W2:Y:S01]  /*23f0*/  @P1 LDG.E.LTC128B.U16 R23, desc[UR36][R222.64] ;  /* 0x00000024de171981 */ /* 0x0002a2000c1e1520 */
[----:B------:R-:W-:Y:S01]  /*2400*/  IMAD.U32 R224, RZ, RZ, UR4 ;  /* 0x00000004ffe07e24 */ /* 0x000fe2000f8e00ff */
[----:B------:R-:W-:Y:S01]  /*2410*/  BSSY B1, `(.L_x_37) ;  /* 0x0000015000017945 */ /* 0x000fe20003800000 */
[----:B-1----:R-:W-:-:S05]  /*2420*/  IADD3 R222, P2, R218, R120, RZ ;  /* 0x00000078dade7210 */ /* 0x002fca0007f5e0ff */
[----:B------:R-:W-:Y:S02]  /*2430*/  IMAD.X R223, R219, 0x1, R121, P2 ;  /* 0x00000001dbdf7824 */ /* 0x000fe400010e0679 */
[----:B------:R-:W-:-:S04]  /*2440*/  IMAD.WIDE.U32 R222, R20, UR43, R222 ;  /* 0x0000002b14de7c25 */ /* 0x000fc8000f8e00de */
[----:B------:R-:W-:Y:S01]  /*2450*/  IMAD.IADD R121, R21, 0x1, R223 ;  /* 0x0000000115797824 */ /* 0x000fe200078e02df */
[C---:B------:R-:W-:Y:S02]  /*2460*/  LEA R120, P2, R222.reuse, R12, 0x1 ;  /* 0x0000000cde787211 */ /* 0x040fe400078408ff */
[----:B------:R-:W-:Y:S02]  /*2470*/  MOV R223, UR5 ;  /* 0x0000000500df7c02 */ /* 0x000fe40008000f00 */
[----:B------:R-:W-:Y:S02]  /*2480*/  LEA.HI.X R121, R222, R13, R121, 0x1, P2 ;  /* 0x0000000dde797211 */ /* 0x000fe400010f0c79 */
[----:B------:R-:W-:Y:S01]  /*2490*/  SHF.L.U64.HI R224, R224, 0x4, R223 ;  /* 0x00000004e0e07819 */ /* 0x000fe200000102df */
[----:B--2---:R-:W-:-:S05]  /*24a0*/  HADD2.F32 R225, -RZ, R23.H0_H0 ;  /* 0x20000017ffe17230 */ /* 0x004fca0000004100 */
[----:B------:R-:W-:-:S04]  /*24b0*/  FMUL R225, R225, R22 ;  /* 0x00000016e1e17220 */ /* 0x000fc80000400000 */
[----:B------:R-:W-:Y:S01]  /*24c0*/  FFMA R122, R122, R19, R225 ;  /* 0x000000137a7a7223 */ /* 0x000fe200000000e1 */
[----:B------:R-:W-:-:S04]  /*24d0*/  IMAD.U32 R225, RZ, RZ, UR4 ;  /* 0x00000004ffe17e24 */ /* 0x000fc8000f8e00ff */
[----:B------:R-:W-:Y:S01]  /*24e0*/  IMAD.SHL.U32 R225, R225, 0x10, RZ ;  /* 0x00000010e1e17824 */ /* 0x000fe200078e00ff */
[----:B------:R-:W-:-:S04]  /*24f0*/  F2FP.F16.F32.PACK_AB R122, RZ, R122 ;  /* 0x0000007aff7a723e */ /* 0x000fc800000000ff */
[----:B------:R-:W-:-:S05]  /*2500*/  IADD3 R222, P2, R225, R6, RZ ;  /* 0x00000006e1de7210 */ /* 0x000fca0007f5e0ff */
[----:B------:R-:W-:-:S05]  /*2510*/  IMAD.X R223, R224, 0x1, R7, P2 ;  /* 0x00000001e0df7824 */ /* 0x000fca00010e0607 */
[----:B------:R1:W-:Y:S01]  /*2520*/  @P1 STG.E.U16 desc[UR36][R222.64], R122 ;  /* 0x0000007ade001986 */ /* 0x0003e2000c101524 */
[----:B------:R-:W-:-:S13]  /*2530*/  ISETP.GT.AND P1, PT, R3, 0x1, P0 ;  /* 0x000000010300780c */ /* 0x000fda0000724270 */
[----:B-1----:R-:W-:Y:S05]  /*2540*/  @!P1 BRA `(.L_x_38) ;  /* 0x0000000000049947 */ /* 0x002fea0003800000 */
[----:B------:R1:W5:Y:S02]  /*2550*/  LDG.E.LTC128B.U16 R23, desc[UR36][R120.64+0x2] ;  /* 0x0000022478177981 */ /* 0x000364000c1e1520 */
.L_x_38:
[----:B------:R-:W-:Y:S05]  /*2560*/  BSYNC B1 ;  /* 0x0000000000017941 */ /* 0x000fea0003800000 */
.L_x_37:
[----:B-----5:R-:W-:Y:S01]  /*2570*/  HADD2.F32 R227, -RZ, R23.H0_H0 ;  /* 0x20000017ffe37230 */ /* 0x020fe20000004100 */
[----:B------:R-:W-:Y:S01]  /*2580*/  ISETP.GT.AND P2, PT, R3, 0x8, P3 ;  /* 0x000000080300780c */ /* 0x000fe20001f44270 */
[----:B------:R-:W-:Y:S03]  /*2590*/  BSSY B1, `(.L_x_39) ;  /* 0x000000a000017945 */ /* 0x000fe60003800000 */
[----:B------:R-:W-:-:S04]  /*25a0*/  FMUL R122, R227, R22 ;  /* 0x00000016e37a7220 */ /* 0x000fc80000400000 */
[----:B------:R-:W-:Y:S01]  /*25b0*/  FFMA R122, R123, R19, R122 ;  /* 0x000000137b7a7223 */ /* 0x000fe2000000007a */
[----:B------:R-:W-:-:S04]  /*25c0*/  @P1 IMAD.MOV.U32 R123, RZ, RZ, R223 ;  /* 0x000000ffff7b1224 */ /* 0x000fc800078e00df */
[----:B------:R-:W-:-:S04]  /*25d0*/  F2FP.F16.F32.PACK_AB R122, RZ, R122 ;  /* 0x0000007aff7a723e */ /* 0x000fc800000000ff */
[----:B------:R-:W-:Y:S01]  /*25e0*/  PRMT R227, R122, 0x7610, R227 ;  /* 0x000076107ae37816 */ /* 0x000fe200000000e3 */
[----:B------:R-:W-:-:S05]  /*25f0*/  @P1 IMAD.MOV.U32 R122, RZ, RZ, R222 ;  /* 0x000000ffff7a1224 */ /* 0x000fca00078e00de */
[----:B------:R2:W-:Y:S01]  /*2600*/  @P1 STG.E.U16 desc[UR36][R122.64+0x2], R227 ;  /* 0x000002e37a001986 */ /* 0x0005e2000c101524 */
[----:B------:R-:W-:Y:S05]  /*2610*/  @!P2 BRA `(.L_x_40) ;  /* 0x000000000004a947 */ /* 0x000fea0003800000 */
[----:B------:R3:W5:Y:S02]  /*2620*/  LDG.E.LTC128B.U16 R23, desc[UR36][R4.64+0x10] ;  /* 0x0000102404177981 */ /* 0x000764000c1e1520 */
.L_x_40:
[----:B------:R-:W-:Y:S05]  /*2630*/  BSYNC B1 ;  /* 0x0000000000017941 */ /* 0x000fea0003800000 */
.L_x_39:
[----:B--2--5:R-:W-:Y:S01]  /*2640*/  HADD2.F32 R123, -RZ, R23.H0_H0 ;  /* 0x20000017ff7b7230 */ /* 0x024fe20000004100 */
[----:B------:R-:W-:Y:S01]  /*2650*/  ISETP.GT.AND P1, PT, R3, 0x9, P3 ;  /* 0x000000090300780c */ /* 0x000fe20001f24270 */
[----:B------:R-:W-:Y:S03]  /*2660*/  BSSY B1, `(.L_x_41) ;  /* 0x0000007000017945 */ /* 0x000fe60003800000 */
[----:B------:R-:W-:-:S04]  /*2670*/  FMUL R123, R123, R22 ;  /* 0x000000167b7b7220 */ /* 0x000fc80000400000 */
[----:B------:R-:W-:-:S05]  /*2680*/  FFMA R123, R124, R19, R123 ;  /* 0x000000137c7b7223 */ /* 0x000fca000000007b */
[----:B------:R-:W-:-:S05]  /*2690*/  F2FP.F16.F32.PACK_AB R123, RZ, R123 ;  /* 0x0000007bff7b723e */ /* 0x000fca00000000ff */
[----:B------:R2:W-:Y:S01]  /*26a0*/  @P2 STG.E.U16 desc[UR36][R6.64+0x10], R123 ;  /* 0x0000107b06002986 */ /* 0x0005e2000c101524 */
[----:B------:R-:W-:Y:S05]  /*26b0*/  @!P1 BRA `(.L_x_42) ;  /* 0x0000000000049947 */ /* 0x000fea0003800000 */
[----:B------:R4:W5:Y:S02]  /*26c0*/  LDG.E.LTC128B.U16 R23, desc[UR36][R4.64+0x12] ;  /* 0x0000122404177981 */ /* 0x000964000c1e1520 */
.L_x_42:
[----:B------:R-:W-:Y:S05]  /*26d0*/  BSYNC B1 ;  /* 0x0000000000017941 */ /* 0x000fea0003800000 */
.L_x_41:
        /* <DEDUP_REMOVED lines=9> */
.L_x_44:
[----:B------:R-:W-:Y:S05]  /*2770*/  BSYNC B1 ;  /* 0x0000000000017941 */ /* 0x000fea0003800000 */
.L_x_43:
[----:B-----5:R-:W-:Y:S01]  /*2780*/  HADD2.F32 R123, -RZ, R23.H0_H0 ;  /* 0x20000017ff7b7230 */ /* 0x020fe20000004100 */
[----:B------:R-:W-:Y:S01]  /*2790*/  ISETP.GT.AND P1, PT, R3, 0x9, P0 ;  /* 0x000000090300780c */ /* 0x000fe20000724270 */
[----:B--2---:R-:W-:Y:S01]  /*27a0*/  @P2 IMAD.MOV.U32 R122, RZ, RZ, R222 ;  /* 0x000000ffff7a2224 */ /* 0x004fe200078e00de */
[----:B------:R-:W-:Y:S02]  /*27b0*/  BSSY B1, `(.L_x_45) ;  /* 0x0000009000017945 */ /* 0x000fe40003800000 */
[----:B------:R-:W-:-:S04]  /*27c0*/  FMUL R123, R123, R22 ;  /* 0x000000167b7b7220 */ /* 0x000fc80000400000 */
[----:B------:R-:W-:-:S05]  /*27d0*/  FFMA R123, R126, R19, R123 ;  /* 0x000000137e7b7223 */ /* 0x000fca000000007b */
[----:B------:R-:W-:-:S04]  /*27e0*/  F2FP.F16.F32.PACK_AB R123, RZ, R123 ;  /* 0x0000007bff7b723e */ /* 0x000fc800000000ff */
[----:B------:R-:W-:Y:S01]  /*27f0*/  PRMT R124, R123, 0x7610, R124 ;  /* 0x000076107b7c7816 */ /* 0x000fe2000000007c */
[----:B------:R-:W-:-:S05]  /*2800*/  @P2 IMAD.MOV.U32 R123, RZ, RZ, R223 ;  /* 0x000000ffff7b2224 */ /* 0x000fca00078e00df */
[----:B------:R2:W-:Y:S01]  /*2810*/  @P2 STG.E.U16 desc[UR36][R122.64+0x10], R124 ;  /* 0x0000107c7a002986 */ /* 0x0005e2000c101524 */
[----:B------:R-:W-:Y:S05]  /*2820*/  @!P1 BRA `(.L_x_46) ;  /* 0x0000000000049947 */ /* 0x000fea0003800000 */
[----:B------:R0:W5:Y:S02]  /*2830*/  LDG.E.LTC128B.U16 R23, desc[UR36][R120.64+0x12] ;  /* 0x0000122478177981 */ /* 0x000164000c1e1520 */
.L_x_46:
[----:B------:R-:W-:Y:S05]  /*2840*/  BSYNC B1 ;  /* 0x0000000000017941 */ /* 0x000fea0003800000 */
.L_x_45:
[----:B--2--5:R-:W-:Y:S01]  /*2850*/  HADD2.F32 R123, -RZ, R23.H0_H0 ;  /* 0x20000017ff7b7230 */ /* 0x024fe20000004100 */
[----:B------:R-:W-:Y:S01]  /*2860*/  ISETP.GT.AND P2, PT, R3, 0x10, P3 ;  /* 0x000000100300780c */ /* 0x000fe20001f44270 */
[----:B------:R-:W-:Y:S03]  /*2870*/  BSSY B1, `(.L_x_47) ;  /* 0x000000a000017945 */ /* 0x000fe60003800000 */
[----:B------:R-:W-:Y:S01]  /*2880*/  FMUL R122, R123, R22 ;  /* 0x000000167b7a7220 */ /* 0x000fe20000400000 */
[----:B------:R-:W-:-:S03]  /*2890*/  @P1 IMAD.MOV.U32 R123, RZ, RZ, R223 ;  /* 0x000000ffff7b1224 */ /* 0x000fc600078e00df */
[----:B------:R-:W-:-:S05]  /*28a0*/  FFMA R122, R127, R19, R122 ;  /* 0x000000137f7a7223 */ /* 0x000fca000000007a */
[----:B------:R-:W-:-:S04]  /*28b0*/  F2FP.F16.F32.PACK_AB R122, RZ, R122 ;  /* 0x0000007aff7a723e */ /* 0x000fc800000000ff */
[----:B------:R-:W-:Y:S01]  /*28c0*/  PRMT R124, R122, 0x7610, R124 ;  /* 0x000076107a7c7816 */ /* 0x000fe2000000007c */
[----:B------:R-:W-:-:S05]  /*28d0*/  @P1 IMAD.MOV.U32 R122, RZ, RZ, R222 ;  /* 0x000000ffff7a1224 */ /* 0x000fca00078e00de */
[----:B------:R2:W-:Y:S01]  /*28e0*/  @P1 STG.E.U16 desc[UR36][R122.64+0x12], R124 ;  /* 0x0000127c7a001986 */ /* 0x0005e2000c101524 */
[----:B------:R-:W-:Y:S05]  /*28f0*/  @!P2 BRA `(.L_x_48) ;  /* 0x000000000004a947 */ /* 0x000fea0003800000 */
[----:B------:R0:W5:Y:S02]  /*2900*/  LDG.E.LTC128B.U16 R23, desc[UR36][R4.64+0x20] ;  /* 0x0000202404177981 */ /* 0x000164000c1e1520 */
.L_x_48:
[----:B------:R-:W-:Y:S05]  /*2910*/  BSYNC B1 ;  /* 0x0000000000017941 */ /* 0x000fea0003800000 */
.L_x_47:
        /* <DEDUP_REMOVED lines=9> */
.L_x_50:
[----:B------:R-:W-:Y:S05]  /*29b0*/  BSYNC B1 ;  /* 0x0000000000017941 */ /* 0x000fea0003800000 */
.L_x_49:
        /* <DEDUP_REMOVED lines=9> */
.L_x_52:
[----:B------:R-:W-:Y:S05]  /*2a50*/  BSYNC B1 ;  /* 0x0000000000017941 */ /* 0x000fea0003800000 */
.L_x_51:
[----:B-----5:R-:W-:Y:S01]  /*2a60*/  HADD2.F32 R123, -RZ, R23.H0_H0 ;  /* 0x20000017ff7b7230 */ /* 0x020fe20000004100 */
[----:B------:R-:W-:Y:S01]  /*2a70*/  ISETP.GT.AND P1, PT, R3, 0x11, P0 ;  /* 0x000000110300780c */ /* 0x000fe20000724270 */
[----:B--2---:R-:W-:Y:S01]  /*2a80*/  @P2 IMAD.MOV.U32 R122, RZ, RZ, R222 ;  /* 0x000000ffff7a2224 */ /* 0x004fe200078e00de */
[----:B------:R-:W-:Y:S02]  /*2a90*/  BSSY B1, `(.L_x_53) ;  /* 0x0000009000017945 */ /* 0x000fe40003800000 */
[----:B------:R-:W-:-:S04]  /*2aa0*/  FMUL R123, R123, R22 ;  /* 0x000000167b7b7220 */ /* 0x000fc80000400000 */
[----:B------:R-:W-:-:S05]  /*2ab0*/  FFMA R123, R130, R19, R123 ;  /* 0x00000013827b7223 */ /* 0x000fca000000007b */
[----:B------:R-:W-:-:S04]  /*2ac0*/  F2FP.F16.F32.PACK_AB R123, RZ, R123 ;  /* 0x0000007bff7b723e */ /* 0x000fc800000000ff */
[----:B------:R-:W-:Y:S02]  /*2ad0*/  PRMT R124, R123, 0x7610, R124 ;  /* 0x000076107b7c7816 */ /* 0x000fe4000000007c */
[----:B------:R-:W-:-:S05]  /*2ae0*/  @P2 MOV R123, R223 ;  /* 0x000000df007b2202 */ /* 0x000fca0000000f00 */
[----:B------:R2:W-:Y:S01]  /*2af0*/  @P2 STG.E.U16 desc[UR36][R122.64+0x20], R124 ;  /* 0x0000207c7a002986 */ /* 0x0005e2000c101524 */
[----:B------:R-:W-:Y:S05]  /*2b00*/  @!P1 BRA `(.L_x_54) ;  /* 0x0000000000049947 */ /* 0x000fea0003800000 */
[----:B------:R0:W5:Y:S02]  /*2b10*/  LDG.E.LTC128B.U16 R23, desc[UR36][R120.64+0x22] ;  /* 0x0000222478177981 */ /* 0x000164000c1e1520 */
.L_x_54:
[----:B------:R-:W-:Y:S05]  /*2b20*/  BSYNC B1 ;  /* 0x0000000000017941 */ /* 0x000fea0003800000 */
.L_x_53:
        /* <DEDUP_REMOVED lines=12> */
.L_x_56:
[----:B------:R-:W-:Y:S05]  /*2bf0*/  BSYNC B1 ;  /* 0x0000000000017941 */ /* 0x000fea0003800000 */
.L_x_55:
        /* <DEDUP_REMOVED lines=9> */
.L_x_58:
[----:B------:R-:W-:Y:S05]  /*2c90*/  BSYNC B1 ;  /* 0x0000000000017941 */ /* 0x000fea0003800000 */
.L_x_57:
        /* <DEDUP_REMOVED lines=9> */
.L_x_60:
[----:B------:R-:W-:Y:S05]  /*2d30*/  BSYNC B1 ;  /* 0x0000000000017941 */ /* 0x000fea0003800000 */
.L_x_59:
        /* <DEDUP_REMOVED lines=12> */
.L_x_62:
[----:B------:R-:W-:Y:S05]  /*2e00*/  BSYNC B1 ;  /* 0x0000000000017941 */ /* 0x000fea0003800000 */
.L_x_61:
        /* <DEDUP_REMOVED lines=12> */
.L_x_64:
[----:B------:R-:W-:Y:S05]  /*2ed0*/  BSYNC B1 ;  /* 0x0000000000017941 */ /* 0x000fea0003800000 */
.L_x_63:
        /* <DEDUP_REMOVED lines=9> */
.L_x_66:
[----:B------:R-:W-:Y:S05]  /*2f70*/  BSYNC B1 ;  /* 0x0000000000017941 */ /* 0x000fea0003800000 */
.L_x_65:
        /* <DEDUP_REMOVED lines=9> */
.L_x_68:
[----:B------:R-:W-:Y:S05]  /*3010*/  BSYNC B1 ;  /* 0x0000000000017941 */ /* 0x000fea0003800000 */
.L_x_67:
        /* <DEDUP_REMOVED lines=12> */
.L_x_70:
[----:B------:R-:W-:Y:S05]  /*30e0*/  BSYNC B1 ;  /* 0x0000000000017941 */ /* 0x000fea0003800000 */
.L_x_69:
[----:B--2--5:R-:W-:Y:S01]  /*30f0*/  HADD2.F32 R123, -RZ, R23.H0_H0 ;  /* 0x20000017ff7b7230 */ /* 0x024fe20000004100 */
[----:B------:R-:W-:Y:S01]  /*3100*/  ISETP.GT.AND P2, PT, R3, 0x28, P3 ;  /* 0x000000280300780c */ /* 0x000fe20001f44270 */
[----:B------:R-:W-:Y:S03]  /*3110*/  BSSY B1, `(.L_x_71) ;  /* 0x000000a000017945 */ /* 0x000fe60003800000 */
[----:B------:R-:W-:Y:S01]  /*3120*/  FMUL R122, R123, R22 ;  /* 0x000000167b7a7220 */ /* 0x000fe20000400000 */
[----:B------:R-:W-:-:S03]  /*3130*/  @P1 MOV R123, R223 ;  /* 0x000000df007b1202 */ /* 0x000fc60000000f00 */
[----:B------:R-:W-:-:S05]  /*3140*/  FFMA R122, R139, R19, R122 ;  /* 0x000000138b7a7223 */ /* 0x000fca000000007a */
[----:B------:R-:W-:-:S04]  /*3150*/  F2FP.F16.F32.PACK_AB R122, RZ, R122 ;  /* 0x0000007aff7a723e */ /* 0x000fc800000000ff */
[----:B------:R-:W-:Y:S01]  /*3160*/  PRMT R124, R122, 0x7610, R124 ;  /* 0x000076107a7c7816 */ /* 0x000fe2000000007c */
[----:B------:R-:W-:-:S05]  /*3170*/  @P1 IMAD.MOV.U32 R122, RZ, RZ, R222 ;  /* 0x000000ffff7a1224 */ /* 0x000fca00078e00de */
[----:B------:R2:W-:Y:S01]  /*3180*/  @P1 STG.E.U16 desc[UR36][R122.64+0x42], R124 ;  /* 0x0000427c7a001986 */ /* 0x0005e2000c101524 */
[----:B------:R-:W-:Y:S05]  /*3190*/  @!P2 BRA `(.L_x_72) ;  /* 0x000000000004a947 */ /* 0x000fea0003800000 */
[----:B------:R0:W5:Y:S02]  /*31a0*/  LDG.E.LTC128B.U16 R23, desc[UR36][R4.64+0x50] ;  /* 0x0000502404177981 */ /* 0x000164000c1e1520 */
.L_x_72:
[----:B------:R-:W-:Y:S05]  /*31b0*/  BSYNC B1 ;  /* 0x0000000000017941 */ /* 0x000fea0003800000 */
.L_x_71:
        /* <DEDUP_REMOVED lines=9> */
.L_x_74:
[----:B------:R-:W-:Y:S05]  /*3250*/  BSYNC B1 ;  /* 0x0000000000017941 */ /* 0x000fea0003800000 */
.L_x_73:
        /* <DEDUP_REMOVED lines=9> */
.L_x_76:
[----:B------:R-:W-:Y:S05]  /*32f0*/  BSYNC B1 ;  /* 0x0000000000017941 */ /* 0x000fea0003800000 */
.L_x_75:
        /* <DEDUP_REMOVED lines=12> */
.L_x_78:
[----:B------:R-:W-:Y:S05]  /*33c0*/  BSYNC B1 ;  /* 0x0000000000017941 */ /* 0x000fea0003800000 */
.L_x_77:
        /* <DEDUP_REMOVED lines=12> */
.L_x_80:
[----:B------:R-:W-:Y:S05]  /*3490*/  BSYNC B1 ;  /* 0x0000000000017941 */ /* 0x000fea0003800000 */
.L_x_79:
        /* <DEDUP_REMOVED lines=9> */
.L_x_82:
[----:B------:R-:W-:Y:S05]  /*3530*/  BSYNC B1 ;  /* 0x0000000000017941 */ /* 0x000fea0003800000 */
.L_x_81:
        /* <DEDUP_REMOVED lines=9> */
.L_x_84:
[----:B------:R-:W-:Y:S05]  /*35d0*/  BSYNC B1 ;  /* 0x0000000000017941 */ /* 0x000fea0003800000 */
.L_x_83:
        /* <DEDUP_REMOVED lines=12> */
.L_x_86:
[----:B------:R-:W-:Y:S05]  /*36a0*/  BSYNC B1 ;  /* 0x0000000000017941 */ /* 0x000fea0003800000 */
.L_x_85:
        /* <DEDUP_REMOVED lines=12> */
.L_x_88:
[----:B------:R-:W-:Y:S05]  /*3770*/  BSYNC B1 ;  /* 0x0000000000017941 */ /* 0x000fea0003800000 */
.L_x_87:
        /* <DEDUP_REMOVED lines=9> */
.L_x_90:
[----:B------:R-:W-:Y:S05]  /*3810*/  BSYNC B1 ;  /* 0x0000000000017941 */ /* 0x000fea0003800000 */
.L_x_89:
        /* <DEDUP_REMOVED lines=9> */
.L_x_92:
[----:B------:R-:W-:Y:S05]  /*38b0*/  BSYNC B1 ;  /* 0x0000000000017941 */ /* 0x000fea0003800000 */
.L_x_91:
        /* <DEDUP_REMOVED lines=12> */
.L_x_94:
[----:B------:R-:W-:Y:S05]  /*3980*/  BSYNC B1 ;  /* 0x0000000000017941 */ /* 0x000fea0003800000 */
.L_x_93:
        /* <DEDUP_REMOVED lines=12> */
.L_x_96:
[----:B------:R-:W-:Y:S05]  /*3a50*/  BSYNC B1 ;  /* 0x0000000000017941 */ /* 0x000fea0003800000 */
.L_x_95:
        /* <DEDUP_REMOVED lines=9> */
.L_x_98:
[----:B------:R-:W-:Y:S05]  /*3af0*/  BSYNC B1 ;  /* 0x0000000000017941 */ /* 0x000fea0003800000 */
.L_x_97:
        /* <DEDUP_REMOVED lines=9> */
.L_x_100:
[----:B------:R-:W-:Y:S05]  /*3b90*/  BSYNC B1 ;  /* 0x0000000000017941 */ /* 0x000fea0003800000 */
.L_x_99:
        /* <DEDUP_REMOVED lines=12> */
.L_x_102:
[----:B------:R-:W-:Y:S05]  /*3c60*/  BSYNC B1 ;  /* 0x0000000000017941 */ /* 0x000fea0003800000 */
.L_x_101:
        /* <DEDUP_REMOVED lines=12> */
.L_x_104:
[----:B------:R-:W-:Y:S05]  /*3d30*/  BSYNC B1 ;  /* 0x0000000000017941 */ /* 0x000fea0003800000 */
.L_x_103:
        /* <DEDUP_REMOVED lines=9> */
.L_x_106:
[----:B------:R-:W-:Y:S05]  /*3dd0*/  BSYNC B1 ;  /* 0x0000000000017941 */ /* 0x000fea0003800000 */
.L_x_105:
        /* <DEDUP_REMOVED lines=9> */
.L_x_108:
[----:B------:R-:W-:Y:S05]  /*3e70*/  BSYNC B1 ;  /* 0x0000000000017941 */ /* 0x000fea0003800000 */
.L_x_107:
        /* <DEDUP_REMOVED lines=12> */
.L_x_110:
[----:B------:R-:W-:Y:S05]  /*3f40*/  BSYNC B1 ;  /* 0x0000000000017941 */ /* 0x000fea0003800000 */
.L_x_109:
[----:B--2--5:R-:W-:Y:S01]  /*3f50*/  HADD2.F32 R123, -RZ, R23.H0_H0 ;  /* 0x20000017ff7b7230 */ /* 0x024fe20000004100 */
[----:B------:R-:W-:Y:S01]  /*3f60*/  ISETP.GT.AND P2, PT, R3, 0x50, P3 ;  /* 0x000000500300780c */ /* 0x000fe20001f44270 */
[----:B------:R-:W-:Y:S03]  /*3f70*/  BSSY B1, `(.L_x_111) ;  /* 0x000000a000017945 */ /* 0x000fe60003800000 */
[----:B------:R-:W-:Y:S01]  /*3f80*/  FMUL R122, R123, R22 ;  /* 0x000000167b7a7220 */ /* 0x000fe20000400000 */
[----:B------:R-:W-:-:S03]  /*3f90*/  @P1 IMAD.MOV.U32 R123, RZ, RZ, R223 ;  /* 0x000000ffff7b1224 */ /* 0x000fc600078e00df */
[----:B------:R-:W-:-:S05]  /*3fa0*/  FFMA R122, R159, R19, R122 ;  /* 0x000000139f7a7223 */ /* 0x000fca000000007a */
[----:B------:R-:W-:-:S04]  /*3fb0*/  F2FP.F16.F32.PACK_AB R122, RZ, R122 ;  /* 0x0000007aff7a723e */ /* 0x000fc800000000ff */
[----:B------:R-:W-:Y:S02]  /*3fc0*/  PRMT R124, R122, 0x7610, R124 ;  /* 0x000076107a7c7816 */ /* 0x000fe4000000007c */
[----:B------:R-:W-:-:S05]  /*3fd0*/  @P1 MOV R122, R222 ;  /* 0x000000de007a1202 */ /* 0x000fca0000000f00 */
[----:B------:R2:W-:Y:S01]  /*3fe0*/  @P1 STG.E.U16 desc[UR36][R122.64+0x92], R124 ;  /* 0x0000927c7a001986 */ /* 0x0005e2000c101524 */
[----:B------:R-:W-:Y:S05]  /*3ff0*/  @!P2 BRA `(.L_x_112) ;  /* 0x000000000004a947 */ /* 0x000fea0003800000 */
[----:B------:R0:W5:Y:S02]  /*4000*/  LDG.E.LTC128B.U16 R23, desc[UR36][R4.64+0xa0] ;  /* 0x0000a02404177981 */ /* 0x000164000c1e1520 */
.L_x_112:
[----:B------:R-:W-:Y:S05]  /*4010*/  BSYNC B1 ;  /* 0x0000000000017941 */ /* 0x000fea0003800000 */
.L_x_111:
        /* <DEDUP_REMOVED lines=9> */
.L_x_114:
[----:B------:R-:W-:Y:S05]  /*40b0*/  BSYNC B1 ;  /* 0x0000000000017941 */ /* 0x000fea0003800000 */
.L_x_113:
        /* <DEDUP_REMOVED lines=9> */
.L_x_116:
[----:B------:R-:W-:Y:S05]  /*4150*/  BSYNC B1 ;  /* 0x0000000000017941 */ /* 0x000fea0003800000 */
.L_x_115:
        /* <DEDUP_REMOVED lines=12> */
.L_x_118:
[----:B------:R-:W-:Y:S05]  /*4220*/  BSYNC B1 ;  /* 0x0000000000017941 */ /* 0x000fea0003800000 */
.L_x_117:
        /* <DEDUP_REMOVED lines=12> */
.L_x_120:
[----:B------:R-:W-:Y:S05]  /*42f0*/  BSYNC B1 ;  /* 0x0000000000017941 */ /* 0x000fea0003800000 */
.L_x_119:
        /* <DEDUP_REMOVED lines=9> */
.L_x_122:
[----:B------:R-:W-:Y:S05]  /*4390*/  BSYNC B1 ;  /* 0x0000000000017941 */ /* 0x000fea0003800000 */
.L_x_121:
        /* <DEDUP_REMOVED lines=9> */
.L_x_124:
[----:B------:R-:W-:Y:S05]  /*4430*/  BSYNC B1 ;  /* 0x0000000000017941 */ /* 0x000fea0003800000 */
.L_x_123:
        /* <DEDUP_REMOVED lines=12> */
.L_x_126:
[----:B------:R-:W-:Y:S05]  /*4500*/  BSYNC B1 ;  /* 0x0000000000017941 */ /* 0x000fea0003800000 */
.L_x_125:
        /* <DEDUP_REMOVED lines=12> */
.L_x_128:
[----:B------:R-:W-:Y:S05]  /*45d0*/  BSYNC B1 ;  /* 0x0000000000017941 */ /* 0x000fea0003800000 */
.L_x_127:
        /* <DEDUP_REMOVED lines=9> */
.L_x_130:
[----:B------:R-:W-:Y:S05]  /*4670*/  BSYNC B1 ;  /* 0x0000000000017941 */ /* 0x000fea0003800000 */
.L_x_129:
        /* <DEDUP_REMOVED lines=9> */
.L_x_132:
[----:B------:R-:W-:Y:S05]  /*4710*/  BSYNC B1 ;  /* 0x0000000000017941 */ /* 0x000fea0003800000 */
.L_x_131:
        /* <DEDUP_REMOVED lines=12> */
.L_x_134:
[----:B------:R-:W-:Y:S05]  /*47e0*/  BSYNC B1 ;  /* 0x0000000000017941 */ /* 0x000fea0003800000 */
.L_x_133:
        /* <DEDUP_REMOVED lines=12> */
.L_x_136:
[----:B------:R-:W-:Y:S05]  /*48b0*/  BSYNC B1 ;  /* 0x0000000000017941 */ /* 0x000fea0003800000 */
.L_x_135:
        /* <DEDUP_REMOVED lines=9> */
.L_x_138:
[----:B------:R-:W-:Y:S05]  /*4950*/  BSYNC B1 ;  /* 0x0000000000017941 */ /* 0x000fea0003800000 */
.L_x_137:
        /* <DEDUP_REMOVED lines=9> */
.L_x_140:
[----:B------:R-:W-:Y:S05]  /*49f0*/  BSYNC B1 ;  /* 0x0000000000017941 */ /* 0x000fea0003800000 */
.L_x_139:
        /* <DEDUP_REMOVED lines=12> */
.L_x_142:
[----:B------:R-:W-:Y:S05]  /*4ac0*/  BSYNC B1 ;  /* 0x0000000000017941 */ /* 0x000fea0003800000 */
.L_x_141:
        /* <DEDUP_REMOVED lines=12> */
.L_x_144:
[----:B------:R-:W-:Y:S05]  /*4b90*/  BSYNC B1 ;  /* 0x0000000000017941 */ /* 0x000fea0003800000 */
.L_x_143:
        /* <DEDUP_REMOVED lines=9> */
.L_x_146:
[----:B------:R-:W-:Y:S05]  /*4c30*/  BSYNC B1 ;  /* 0x0000000000017941 */ /* 0x000fea0003800000 */
.L_x_145:
        /* <DEDUP_REMOVED lines=9> */
.L_x_148:
[----:B------:R-:W-:Y:S05]  /*4cd0*/  BSYNC B1 ;  /* 0x0000000000017941 */ /* 0x000fea0003800000 */
.L_x_147:
[----:B-----5:R-:W-:Y:S01]  /*4ce0*/  HADD2.F32 R123, -RZ, R23.H0_H0 ;  /* 0x20000017ff7b7230 */ /* 0x020fe20000004100 */
[----:B--2---:R-:W-:Y:S01]  /*4cf0*/  @P2 MOV R122, R222 ;  /* 0x000000de007a2202 */ /* 0x004fe20000000f00 */
[----:B------:R-:W-:Y:S01]  /*4d00*/  BSSY B1, `(.L_x_149) ;  /* 0x000000a000017945 */ /* 0x000fe20003800000 */
[----:B------:R-:W-:Y:S02]  /*4d10*/  ISETP.GT.AND P1, PT, R3, 0x71, P0 ;  /* 0x000000710300780c */ /* 0x000fe40000724270 */
        /* <DEDUP_REMOVED lines=8> */
.L_x_150:
[----:B------:R-:W-:Y:S05]  /*4da0*/  BSYNC B1 ;  /* 0x0000000000017941 */ /* 0x000fea0003800000 */
.L_x_149:
        /* <DEDUP_REMOVED lines=12> */
.L_x_152:
[----:B------:R-:W-:Y:S05]  /*4e70*/  BSYNC B1 ;  /* 0x0000000000017941 */ /* 0x000fea0003800000 */
.L_x_151:
        /* <DEDUP_REMOVED lines=9> */
.L_x_154:
[----:B------:R-:W-:Y:S05]  /*4f10*/  BSYNC B1 ;  /* 0x0000000000017941 */ /* 0x000fea0003800000 */
.L_x_153:
        /* <DEDUP_REMOVED lines=9> */
.L_x_156:
[----:B------:R-:W-:Y:S05]  /*4fb0*/  BSYNC B1 ;  /* 0x0000000000017941 */ /* 0x000fea0003800000 */
.L_x_155:
        /* <DEDUP_REMOVED lines=12> */
.L_x_158:
[----:B------:R-:W-:Y:S05]  /*5080*/  BSYNC B1 ;  /* 0x0000000000017941 */ /* 0x000fea0003800000 */
.L_x_157:
        /* <DEDUP_REMOVED lines=12> */
.L_x_160:
[----:B------:R-:W-:Y:S05]  /*5150*/  BSYNC B1 ;  /* 0x0000000000017941 */ /* 0x000fea0003800000 */
.L_x_159:
        /* <DEDUP_REMOVED lines=9> */
.L_x_162:
[----:B------:R-:W-:Y:S05]  /*51f0*/  BSYNC B1 ;  /* 0x0000000000017941 */ /* 0x000fea0003800000 */
.L_x_161:
        /* <DEDUP_REMOVED lines=9> */
.L_x_164:
[----:B------:R-:W-:Y:S05]  /*5290*/  BSYNC B1 ;  /* 0x0000000000017941 */ /* 0x000fea0003800000 */
.L_x_163:
        /* <DEDUP_REMOVED lines=12> */
.L_x_166:
[----:B------:R-:W-:Y:S05]  /*5360*/  BSYNC B1 ;  /* 0x0000000000017941 */ /* 0x000fea0003800000 */
.L_x_165:
        /* <DEDUP_REMOVED lines=12> */
.L_x_168:
[----:B------:R-:W-:Y:S05]  /*5430*/  BSYNC B1 ;  /* 0x0000000000017941 */ /* 0x000fea0003800000 */
.L_x_167:
        /* <DEDUP_REMOVED lines=9> */
.L_x_170:
[----:B------:R-:W-:Y:S05]  /*54d0*/  BSYNC B1 ;  /* 0x0000000000017941 */ /* 0x000fea0003800000 */
.L_x_169:
        /* <DEDUP_REMOVED lines=9> */
.L_x_172:
[----:B------:R-:W-:Y:S05]  /*5570*/  BSYNC B1 ;  /* 0x0000000000017941 */ /* 0x000fea0003800000 */
.L_x_171:
        /* <DEDUP_REMOVED lines=12> */
.L_x_174:
[----:B------:R-:W-:Y:S05]  /*5640*/  BSYNC B1 ;  /* 0x0000000000017941 */ /* 0x000fea0003800000 */
.L_x_173:
        /* <DEDUP_REMOVED lines=12> */
.L_x_176:
[----:B------:R-:W-:Y:S05]  /*5710*/  BSYNC B1 ;  /* 0x0000000000017941 */ /* 0x000fea0003800000 */
.L_x_175:
        /* <DEDUP_REMOVED lines=9> */
.L_x_178:
[----:B------:R-:W-:Y:S05]  /*57b0*/  BSYNC B1 ;  /* 0x0000000000017941 */ /* 0x000fea0003800000 */
.L_x_177:
        /* <DEDUP_REMOVED lines=9> */
.L_x_180:
[----:B------:R-:W-:Y:S05]  /*5850*/  BSYNC B1 ;  /* 0x0000000000017941 */ /* 0x000fea0003800000 */
.L_x_179:
        /* <DEDUP_REMOVED lines=12> */
.L_x_182:
[----:B------:R-:W-:Y:S05]  /*5920*/  BSYNC B1 ;  /* 0x0000000000017941 */ /* 0x000fea0003800000 */
.L_x_181:
        /* <DEDUP_REMOVED lines=12> */
.L_x_184:
[----:B------:R-:W-:Y:S05]  /*59f0*/  BSYNC B1 ;  /* 0x0000000000017941 */ /* 0x000fea0003800000 */
.L_x_183:
        /* <DEDUP_REMOVED lines=9> */
.L_x_186:
[----:B------:R-:W-:Y:S05]  /*5a90*/  BSYNC B1 ;  /* 0x0000000000017941 */ /* 0x000fea0003800000 */
.L_x_185:
        /* <DEDUP_REMOVED lines=9> */
.L_x_188:
[----:B------:R-:W-:Y:S05]  /*5b30*/  BSYNC B1 ;  /* 0x0000000000017941 */ /* 0x000fea0003800000 */
.L_x_187:
        /* <DEDUP_REMOVED lines=12> */
.L_x_190:
[----:B------:R-:W-:Y:S05]  /*5c00*/  BSYNC B1 ;  /* 0x0000000000017941 */ /* 0x000fea0003800000 */
.L_x_189:
        /* <DEDUP_REMOVED lines=12> */
.L_x_192:
[----:B------:R-:W-:Y:S05]  /*5cd0*/  BSYNC B1 ;  /* 0x0000000000017941 */ /* 0x000fea0003800000 */
.L_x_191:
        /* <DEDUP_REMOVED lines=9> */
.L_x_194:
[----:B------:R-:W-:Y:S05]  /*5d70*/  BSYNC B1 ;  /* 0x0000000000017941 */ /* 0x000fea0003800000 */
.L_x_193:
        /* <DEDUP_REMOVED lines=9> */
.L_x_196:
[----:B------:R-:W-:Y:S05]  /*5e10*/  BSYNC B1 ;  /* 0x0000000000017941 */ /* 0x000fea0003800000 */
.L_x_195:
        /* <DEDUP_REMOVED lines=12> */
.L_x_198:
[----:B------:R-:W-:Y:S05]  /*5ee0*/  BSYNC B1 ;  /* 0x0000000000017941 */ /* 0x000fea0003800000 */
.L_x_197:
        /* <DEDUP_REMOVED lines=12> */
.L_x_200:
[----:B------:R-:W-:Y:S05]  /*5fb0*/  BSYNC B1 ;  /* 0x0000000000017941 */ /* 0x000fea0003800000 */
.L_x_199:
        /* <DEDUP_REMOVED lines=9> */
.L_x_202:
[----:B------:R-:W-:Y:S05]  /*6050*/  BSYNC B1 ;  /* 0x0000000000017941 */ /* 0x000fea0003800000 */
.L_x_201:
        /* <DEDUP_REMOVED lines=9> */
.L_x_204:
[----:B------:R-:W-:Y:S05]  /*60f0*/  BSYNC B1 ;  /* 0x0000000000017941 */ /* 0x000fea0003800000 */
.L_x_203:
        /* <DEDUP_REMOVED lines=12> */
.L_x_206:
[----:B------:R-:W-:Y:S05]  /*61c0*/  BSYNC B1 ;  /* 0x0000000000017941 */ /* 0x000fea0003800000 */
.L_x_205:
        /* <DEDUP_REMOVED lines=12> */
.L_x_208:
[----:B------:R-:W-:Y:S05]  /*6290*/  BSYNC B1 ;  /* 0x0000000000017941 */ /* 0x000fea0003800000 */
.L_x_207:
        /* <DEDUP_REMOVED lines=9> */
.L_x_210:
[----:B------:R-:W-:Y:S05]  /*6330*/  BSYNC B1 ;  /* 0x0000000000017941 */ /* 0x000fea0003800000 */
.L_x_209:
        /* <DEDUP_REMOVED lines=9> */
.L_x_212:
[----:B------:R-:W-:Y:S05]  /*63d0*/  BSYNC B1 ;  /* 0x0000000000017941 */ /* 0x000fea0003800000 */
.L_x_211:
        /* <DEDUP_REMOVED lines=12> */
.L_x_214:
[----:B------:R-:W-:Y:S05]  /*64a0*/  BSYNC B1 ;  /* 0x0000000000017941 */ /* 0x000fea0003800000 */
.L_x_213:
        /* <DEDUP_REMOVED lines=12> */
.L_x_216:
[----:B------:R-:W-:Y:S05]  /*6570*/  BSYNC B1 ;  /* 0x0000000000017941 */ /* 0x000fea0003800000 */
.L_x_215:
        /* <DEDUP_REMOVED lines=9> */
.L_x_218:
[----:B------:R-:W-:Y:S05]  /*6610*/  BSYNC B1 ;  /* 0x0000000000017941 */ /* 0x000fea0003800000 */
.L_x_217:
[----:B0--345:R-:W-:Y:S01]  /*6620*/  HADD2.F32 R5, -RZ, R23.H0_H0 ;  /* 0x20000017ff057230 */ /* 0x039fe20000004100 */
        /* <DEDUP_REMOVED lines=11> */
.L_x_220:
[----:B------:R-:W-:Y:S05]  /*66e0*/  BSYNC B1 ;  /* 0x0000000000017941 */ /* 0x000fea0003800000 */
.L_x_219:
[----:B0----5:R-:W-:Y:S01]  /*66f0*/  HADD2.F32 R5, -RZ, R23.H0_H0 ;  /* 0x20000017ff057230 */ /* 0x021fe20000004100 */
[----:B------:R-:W-:Y:S01]  /*6700*/  ISETP.GT.AND P1, PT, R3, 0xb9, P0 ;  /* 0x000000b90300780c */ /* 0x000fe20000724270 */
[----:B------:R-:W-:Y:S01]  /*6710*/  @P2 IMAD.MOV.U32 R4, RZ, RZ, R222 ;  /* 0x000000ffff042224 */ /* 0x000fe200078e00de */
[----:B------:R-:W-:Y:S01]  /*6720*/  BSSY B1, `(.L_x_221) ;  /* 0x000000a000017945 */ /* 0x000fe20003800000 */
[----:B------:R-:W-:Y:S01]  /*6730*/  IADD3 R125, P0, R216, 0x80, RZ ;  /* 0x00000080d87d7810 */ /* 0x000fe20007f1e0ff */
        /* <DEDUP_REMOVED lines=8> */
.L_x_222:
[----:B------:R-:W-:Y:S05]  /*67c0*/  BSYNC B1 ;  /* 0x0000000000017941 */ /* 0x000fea0003800000 */
.L_x_221:
[----:B0----5:R-:W-:Y:S01]  /*67d0*/  HADD2.F32 R5, -RZ, R23.H0_H0 ;  /* 0x20000017ff057230 */ /* 0x021fe20000004100 */
[----:B------:R-:W-:Y:S01]  /*67e0*/  BSSY B1, `(.L_x_223) ;  /* 0x0000011000017945 */ /* 0x000fe20003800000 */
[----:B------:R-:W-:Y:S01]  /*67f0*/  IMAD.X R217, RZ, RZ, R217, P0 ;  /* 0x000000ffffd97224 */ /* 0x000fe200000e06d9 */
[----:B------:R-:W-:Y:S02]  /*6800*/  ISETP.GT.AND P0, PT, R0, 0x80, PT ;  /* 0x000000800000780c */ /* 0x000fe40003f04270 */
[----:B------:R-:W-:Y:S01]  /*6810*/  FMUL R4, R5, R22 ;  /* 0x0000001605047220 */ /* 0x000fe20000400000 */
[----:B-1-34-:R-:W-:Y:S01]  /*6820*/  IMAD R120, R217, R14, RZ ;  /* 0x0000000ed9787224 */ /* 0x01afe200078e02ff */
[----:B------:R-:W-:Y:S02]  /*6830*/  ISETP.GT.AND P3, PT, R3, RZ, P0 ;  /* 0x000000ff0300720c */ /* 0x000fe40000764270 */
[----:B------:R-:W-:Y:S01]  /*6840*/  FFMA R215, R215, R19, R4 ;  /* 0x00000013d7d77223 */ /* 0x000fe20000000004 */
[----:B--2---:R-:W-:-:S02]  /*6850*/  IMAD R123, R125, R15, R120 ;  /* 0x0000000f7d7b7224 */ /* 0x004fc400078e0278 */
[----:B------:R-:W-:Y:S02]  /*6860*/  IMAD.WIDE.U32 R4, R125, R14, R8 ;  /* 0x0000000e7d047225 */ /* 0x000fe400078e0008 */
[----:B------:R-:W-:Y:S02]  /*6870*/  F2FP.F16.F32.PACK_AB R215, RZ, R215 ;  /* 0x000000d7ffd7723e */ /* 0x000fe400000000ff */
[----:B------:R-:W-:Y:S01]  /*6880*/  IMAD.IADD R5, R5, 0x1, R123 ;  /* 0x0000000105057824 */ /* 0x000fe200078e027b */
[C---:B------:R-:W-:Y:S02]  /*6890*/  LEA R120, P2, R4.reuse, R12, 0x1 ;  /* 0x0000000c04787211 */ /* 0x040fe400078408ff */
[----:B------:R0:W-:Y:S02]  /*68a0*/  @P1 STG.E.U16 desc[UR36][R222.64+0x172], R215 ;  /* 0x000172d7de001986 */ /* 0x0001e4000c101524 */
[----:B------:R-:W-:Y:S01]  /*68b0*/  LEA.HI.X R121, R4, R13, R5, 0x1, P2 ;  /* 0x0000000d04797211 */ /* 0x000fe200010f0c05 */
[----:B------:R-:W-:Y:S01]  /*68c0*/  IMAD.WIDE.U32 R4, R125, R14, R218 ;  /* 0x0000000e7d047225 */ /* 0x000fe200078e00da */
[----:B------:R-:W-:Y:S07]  /*68d0*/  @!P3 BRA `(.L_x_224) ;  /* 0x000000000004b947 */ /* 0x000fee0003800000 */
[----:B------:R1:W5:Y:S02]  /*68e0*/  LDG.E.LTC128B.U16 R23, desc[UR36][R120.64] ;  /* 0x0000002478177981 */ /* 0x000364000c1e1520 */
.L_x_224:
[----:B------:R-:W-:Y:S05]  /*68f0*/  BSYNC B1 ;  /* 0x0000000000017941 */ /* 0x000fea0003800000 */
.L_x_223:
[----:B-----5:R-:W-:Y:S01]  /*6900*/  HADD2.F32 R15, -RZ, R23.H0_H0 ;  /* 0x20000017ff0f7230 */ /* 0x020fe20000004100 */
[----:B------:R-:W-:Y:S01]  /*6910*/  MOV R122, UR5 ;  /* 0x00000005007a7c02 */ /* 0x000fe20008000f00 */
[----:B------:R-:W-:Y:S01]  /*6920*/  IMAD.IADD R5, R123, 0x1, R5 ;  /* 0x000000017b057824 */ /* 0x000fe200078e0205 */
[----:B------:R-:W-:Y:S01]  /*6930*/  ISETP.GT.AND P2, PT, R3, 0x1, P0 ;  /* 0x000000010300780c */ /* 0x000fe20000744270 */
[----:B------:R-:W-:Y:S02]  /*6940*/  IMAD.U32 R127, RZ, RZ, UR4 ;  /* 0x00000004ff7f7e24 */ /* 0x000fe4000f8e00ff */
[----:B------:R-:W-:Y:S01]  /*6950*/  FMUL R15, R15, R22 ;  /* 0x000000160f0f7220 */ /* 0x000fe20000400000 */
[----:B-1----:R-:W-:Y:S01]  /*6960*/  IMAD.WIDE.U32 R120, R20, UR43, R4 ;  /* 0x0000002b14787c25 */ /* 0x002fe2000f8e0004 */
[----:B------:R-:W-:Y:S03]  /*6970*/  BSSY B1, `(.L_x_225) ;  /* 0x000000c000017945 */ /* 0x000fe60003800000 */
[----:B------:R-:W-:Y:S01]  /*6980*/  FFMA R15, R24, R19, R15 ;  /* 0x00000013180f7223 */ /* 0x000fe2000000000f */
[----:B------:R-:W-:Y:S01]  /*6990*/  IMAD.U32 R5, RZ, RZ, UR4 ;  /* 0x00000004ff057e24 */ /* 0x000fe2000f8e00ff */
[----:B------:R-:W-:Y:S01]  /*69a0*/  LEA R4, P1, R127, R6, 0x8 ;  /* 0x000000067f047211 */ /* 0x000fe200078240ff */
[----:B------:R-:W-:Y:S01]  /*69b0*/  IMAD.IADD R24, R21, 0x1, R121 ;  /* 0x0000000115187824 */ /* 0x000fe200078e0279 */
[----:B------:R-:W-:-:S02]  /*69c0*/  LEA R6, P4, R120, R12, 0x1 ;  /* 0x0000000c78067211 */ /* 0x000fc400078808ff */
[----:B------:R-:W-:Y:S02]  /*69d0*/  F2FP.F16.F32.PACK_AB R15, RZ, R15 ;  /* 0x0000000fff0f723e */ /* 0x000fe400000000ff */
[----:B------:R-:W-:Y:S02]  /*69e0*/  LEA.HI.X R5, R5, R7, R122, 0x8, P1 ;  /* 0x0000000705057211 */ /* 0x000fe400008f447a */
[----:B------:R-:W-:-:S03]  /*69f0*/  LEA.HI.X R7, R120, R13, R24, 0x1, P4 ;  /* 0x0000000d78077211 */ /* 0x000fc600020f0c18 */
[----:B------:R1:W-:Y:S01]  /*6a00*/  @P3 STG.E.U16 desc[UR36][R4.64], R15 ;  /* 0x0000000f04003986 */ /* 0x0003e2000c101524 */
[----:B------:R-:W-:Y:S05]  /*6a10*/  @!P2 BRA `(.L_x_226) ;  /* 0x000000000004a947 */ /* 0x000fea0003800000 */
[----:B------:R2:W5:Y:S02]  /*6a20*/  LDG.E.LTC128B.U16 R23, desc[UR36][R6.64+0x2] ;  /* 0x0000022406177981 */ /* 0x000564000c1e1520 */
.L_x_226:
[----:B------:R-:W-:Y:S05]  /*6a30*/  BSYNC B1 ;  /* 0x0000000000017941 */ /* 0x000fea0003800000 */
.L_x_225:
[----:B-----5:R-:W-:Y:S01]  /*6a40*/  HADD2.F32 R11, -RZ, R23.H0_H0 ;  /* 0x20000017ff0b7230 */ /* 0x020fe20000004100 */
[----:B------:R-:W-:Y:S01]  /*6a50*/  ISETP.GT.AND P1, PT, R0, 0x88, PT ;  /* 0x000000880000780c */ /* 0x000fe20003f24270 */
[----:B-1----:R-:W-:Y:S01]  /*6a60*/  IMAD.WIDE.U32 R14, R125, R14, R220 ;  /* 0x0000000e7d0e7225 */ /* 0x002fe200078e00dc */
[----:B------:R-:W-:Y:S03]  /*6a70*/  BSSY B1, `(.L_x_227) ;  /* 0x000000e000017945 */ /* 0x000fe60003800000 */
[----:B------:R-:W-:Y:S01]  /*6a80*/  FMUL R8, R11, R22 ;  /* 0x000000160b087220 */ /* 0x000fe20000400000 */
[----:B------:R-:W-:Y:S01]  /*6a90*/  ISETP.GT.AND P3, PT, R3, RZ, P1 ;  /* 0x000000ff0300720c */ /* 0x000fe20000f64270 */
[----:B------:R-:W-:Y:S01]  /*6aa0*/  IMAD.IADD R123, R123, 0x1, R15 ;  /* 0x000000017b7b7824 */ /* 0x000fe200078e020f */
[-C--:B------:R-:W-:Y:S01]  /*6ab0*/  IADD3 R11, P5, R10, R14.reuse, RZ ;  /* 0x0000000e0a0b7210 */ /* 0x080fe20007fbe0ff */
[----:B------:R-:W-:Y:S01]  /*6ac0*/  FFMA R8, R25, R19, R8 ;  /* 0x0000001319087223 */ /* 0x000fe20000000008 */
[----:B------:R-:W-:-:S03]  /*6ad0*/  IADD3 R10, P4, R218, R14, RZ ;  /* 0x0000000eda0a7210 */ /* 0x000fc60007f9e0ff */
[----:B------:R-:W-:Y:S01]  /*6ae0*/  IMAD.X R0, R123, 0x1, R9, P5 ;  /* 0x000000017b007824 */ /* 0x000fe200028e0609 */
[----:B------:R-:W-:Y:S02]  /*6af0*/  F2FP.F16.F32.PACK_AB R14, RZ, R8 ;  /* 0x00000008ff0e723e */ /* 0x000fe400000000ff */
[----:B------:R-:W-:-:S03]  /*6b00*/  LEA R8, P5, R11, R12, 0x1 ;  /* 0x0000000c0b087211 */ /* 0x000fc600078a08ff */
[----:B------:R1:W-:Y:S01]  /*6b10*/  @P2 STG.E.U16 desc[UR36][R4.64+0x2], R14 ;  /* 0x0000020e04002986 */ /* 0x0003e2000c101524 */
[----:B------:R-:W-:Y:S01]  /*6b20*/  LEA.HI.X R9, R11, R13, R0, 0x1, P5 ;  /* 0x0000000d0b097211 */ /* 0x000fe200028f0c00 */
[----:B------:R-:W-:Y:S08]  /*6b30*/  @!P3 BRA `(.L_x_228) ;  /* 0x000000000004b947 */ /* 0x000ff00003800000 */
[----:B------:R3:W5:Y:S02]  /*6b40*/  LDG.E.LTC128B.U16 R23, desc[UR36][R8.64] ;  /* 0x0000002408177981 */ /* 0x000764000c1e1520 */
.L_x_228:
[----:B------:R-:W-:Y:S05]  /*6b50*/  BSYNC B1 ;  /* 0x0000000000017941 */ /* 0x000fea0003800000 */
.L_x_227:
[----:B---3-5:R-:W-:Y:S01]  /*6b60*/  HADD2.F32 R9, -RZ, R23.H0_H0 ;  /* 0x20000017ff097230 */ /* 0x028fe20000004100 */
[----:B------:R-:W-:Y:S01]  /*6b70*/  ISETP.GT.AND P2, PT, R3, 0x1, P1 ;  /* 0x000000010300780c */ /* 0x000fe20000f44270 */
[----:B------:R-:W-:Y:S01]  /*6b80*/  IMAD.X R11, R219, 0x1, R123, P4 ;  /* 0x00000001db0b7824 */ /* 0x000fe200020e067b */
[----:B------:R-:W-:Y:S01]  /*6b90*/  IADD3 R8, P4, R4, R225, RZ ;  /* 0x000000e104087210 */ /* 0x000fe20007f9e0ff */
[----:B------:R-:W-:Y:S01]  /*6ba0*/  BSSY B1, `(.L_x_229) ;  /* 0x000000c000017945 */ /* 0x000fe20003800000 */
[----:B------:R-:W-:Y:S01]  /*6bb0*/  FMUL R9, R9, R22 ;  /* 0x0000001609097220 */ /* 0x000fe20000400000 */
[----:B------:R-:W-:-:S04]  /*6bc0*/  IMAD.WIDE.U32 R10, R20, UR43, R10 ;  /* 0x0000002b140a7c25 */ /* 0x000fc8000f8e000a */
[----:B------:R-:W-:Y:S01]  /*6bd0*/  FFMA R9, R26, R19, R9 ;  /* 0x000000131a097223 */ /* 0x000fe20000000009 */
[----:B------:R-:W-:Y:S01]  /*6be0*/  IMAD.IADD R21, R21, 0x1, R11 ;  /* 0x0000000115157824 */ /* 0x000fe200078e020b */
[----:B------:R-:W-:-:S03]  /*6bf0*/  LEA R12, P5, R10, R12, 0x1 ;  /* 0x0000000c0a0c7211 */ /* 0x000fc600078a08ff */
[----:B------:R-:W-:Y:S01]  /*6c00*/  F2FP.F16.F32.PACK_AB R0, RZ, R9 ;  /* 0x00000009ff00723e */ /* 0x000fe200000000ff */
[----:B------:R-:W-:Y:S01]  /*6c10*/  IMAD.X R9, R5, 0x1, R224, P4 ;  /* 0x0000000105097824 */ /* 0x000fe200020e06e0 */
[----:B------:R-:W-:-:S04]  /*6c20*/  LEA.HI.X R13, R10, R13, R21, 0x1, P5 ;  /* 0x0000000d0a0d7211 */ /* 0x000fc800028f0c15 */
[----:B------:R3:W-:Y:S01]  /*6c30*/  @P3 STG.E.U16 desc[UR36][R8.64], R0 ;  /* 0x0000000008003986 */ /* 0x0007e2000c101524 */
[----:B------:R-:W-:Y:S05]  /*6c40*/  @!P2 BRA `(.L_x_230) ;  /* 0x000000000004a947 */ /* 0x000fea0003800000 */
[----:B------:R4:W5:Y:S02]  /*6c50*/  LDG.E.LTC128B.U16 R23, desc[UR36][R12.64+0x2] ;  /* 0x000002240c177981 */ /* 0x000964000c1e1520 */
.L_x_230:
[----:B------:R-:W-:Y:S05]  /*6c60*/  BSYNC B1 ;  /* 0x0000000000017941 */ /* 0x000fea0003800000 */
.L_x_229:
[----:B-----5:R-:W-:Y:S01]  /*6c70*/  HADD2.F32 R11, -RZ, R23.H0_H0 ;  /* 0x20000017ff0b7230 */ /* 0x020fe20000004100 */
[----:B------:R-:W-:Y:S01]  /*6c80*/  ISETP.GT.AND P3, PT, R3, 0x8, P0 ;  /* 0x000000080300780c */ /* 0x000fe20000764270 */
[----:B------:R-:W-:Y:S03]  /*6c90*/  BSSY B1, `(.L_x_231) ;  /* 0x0000007000017945 */ /* 0x000fe60003800000 */
[----:B---3--:R-:W-:-:S04]  /*6ca0*/  FMUL R0, R11, R22 ;  /* 0x000000160b007220 */ /* 0x008fc80000400000 */
[----:B------:R-:W-:-:S05]  /*6cb0*/  FFMA R0, R27, R19, R0 ;  /* 0x000000131b007223 */ /* 0x000fca0000000000 */
[----:B------:R-:W-:-:S05]  /*6cc0*/  F2FP.F16.F32.PACK_AB R0, RZ, R0 ;  /* 0x00000000ff00723e */ /* 0x000fca00000000ff */
[----:B------:R3:W-:Y:S01]  /*6cd0*/  @P2 STG.E.U16 desc[UR36][R8.64+0x2], R0 ;  /* 0x0000020008002986 */ /* 0x0007e2000c101524 */
[----:B------:R-:W-:Y:S05]  /*6ce0*/  @!P3 BRA `(.L_x_232) ;  /* 0x000000000004b947 */ /* 0x000fea0003800000 */
[----:B------:R0:W5:Y:S02]  /*6cf0*/  LDG.E.LTC128B.U16 R23, desc[UR36][R6.64+0x10] ;  /* 0x0000102406177981 */ /* 0x000164000c1e1520 */
.L_x_232:
[----:B------:R-:W-:Y:S05]  /*6d00*/  BSYNC B1 ;  /* 0x0000000000017941 */ /* 0x000fea0003800000 */
.L_x_231:
[----:B-----5:R-:W-:Y:S01]  /*6d10*/  HADD2.F32 R11, -RZ, R23.H0_H0 ;  /* 0x20000017ff0b7230 */ /* 0x020fe20000004100 */
        /* <DEDUP_REMOVED lines=8> */
.L_x_234:
[----:B------:R-:W-:Y:S05]  /*6da0*/  BSYNC B1 ;  /* 0x0000000000017941 */ /* 0x000fea0003800000 */
.L_x_233:
[----:B0----5:R-:W-:Y:S01]  /*6db0*/  HADD2.F32 R11, -RZ, R23.H0_H0 ;  /* 0x20000017ff0b7230 */ /* 0x021fe20000004100 */
        /* <DEDUP_REMOVED lines=8> */
.L_x_236:
[----:B------:R-:W-:Y:S05]  /*6e40*/  BSYNC B1 ;  /* 0x0000000000017941 */ /* 0x000fea0003800000 */
.L_x_235:
        /* <DEDUP_REMOVED lines=9> */
.L_x_238:
[----:B------:R-:W-:Y:S05]  /*6ee0*/  BSYNC B1 ;  /* 0x0000000000017941 */ /* 0x000fea0003800000 */
.L_x_237:
[----:B0----5:R-:W-:Y:S01]  /*6ef0*/  HADD2.F32 R11, -RZ, R23.H0_H0 ;  /* 0x20000017ff0b7230 */ /* 0x021fe20000004100 */
        /* <DEDUP_REMOVED lines=8> */
.L_x_240:
[----:B------:R-:W-:Y:S05]  /*6f80*/  BSYNC B1 ;  /* 0x0000000000017941 */ /* 0x000fea0003800000 */
.L_x_239:
        /* <DEDUP_REMOVED lines=9> */
.L_x_242:
[----:B------:R-:W-:Y:S05]  /*7020*/  BSYNC B1 ;  /* 0x0000000000017941 */ /* 0x000fea0003800000 */
.L_x_241:
        /* <DEDUP_REMOVED lines=9> */
.L_x_244:
[----:B------:R-:W-:Y:S05]  /*70c0*/  BSYNC B1 ;  /* 0x0000000000017941 */ /* 0x000fea0003800000 */
.L_x_243:
        /* <DEDUP_REMOVED lines=9> */
.L_x_246:
[----:B------:R-:W-:Y:S05]  /*7160*/  BSYNC B1 ;  /* 0x0000000000017941 */ /* 0x000fea0003800000 */
.L_x_245:
        /* <DEDUP_REMOVED lines=9> */
.L_x_248:
[----:B------:R-:W-:Y:S05]  /*7200*/  BSYNC B1 ;  /* 0x0000000000017941 */ /* 0x000fea0003800000 */
.L_x_247:
        /* <DEDUP_REMOVED lines=9> */
.L_x_250:
[----:B------:R-:W-:Y:S05]  /*72a0*/  BSYNC B1 ;  /* 0x0000000000017941 */ /* 0x000fea0003800000 */
.L_x_249:
        /* <DEDUP_REMOVED lines=9> */
.L_x_252:
[----:B------:R-:W-:Y:S05]  /*7340*/  BSYNC B1 ;  /* 0x0000000000017941 */ /* 0x000fea0003800000 */
.L_x_251:
        /* <DEDUP_REMOVED lines=9> */
.L_x_254:
[----:B------:R-:W-:Y:S05]  /*73e0*/  BSYNC B1 ;  /* 0x0000000000017941 */ /* 0x000fea0003800000 */
.L_x_253:
        /* <DEDUP_REMOVED lines=9> */
.L_x_256:
[----:B------:R-:W-:Y:S05]  /*7480*/  BSYNC B1 ;  /* 0x0000000000017941 */ /* 0x000fea0003800000 */
.L_x_255:
        /* <DEDUP_REMOVED lines=9> */
.L_x_258:
[----:B------:R-:W-:Y:S05]  /*7520*/  BSYNC B1 ;  /* 0x0000000000017941 */ /* 0x000fea0003800000 */
.L_x_257:
        /* <DEDUP_REMOVED lines=9> */
.L_x_260:
[----:B------:R-:W-:Y:S05]  /*75c0*/  BSYNC B1 ;  /* 0x0000000000017941 */ /* 0x000fea0003800000 */
.L_x_259:
        /* <DEDUP_REMOVED lines=9> */
.L_x_262:
[----:B------:R-:W-:Y:S05]  /*7660*/  BSYNC B1 ;  /* 0x0000000000017941 */ /* 0x000fea0003800000 */
.L_x_261:
        /* <DEDUP_REMOVED lines=9> */
.L_x_264:
[----:B------:R-:W-:Y:S05]  /*7700*/  BSYNC B1 ;  /* 0x0000000000017941 */ /* 0x000fea0003800000 */
.L_x_263:
        /* <DEDUP_REMOVED lines=9> */
.L_x_266:
[----:B------:R-:W-:Y:S05]  /*77a0*/  BSYNC B1 ;  /* 0x0000000000017941 */ /* 0x000fea0003800000 */
.L_x_265:
        /* <DEDUP_REMOVED lines=9> */
.L_x_268:
[----:B------:R-:W-:Y:S05]  /*7840*/  BSYNC B1 ;  /* 0x0000000000017941 */ /* 0x000fea0003800000 */
.L_x_267:
        /* <DEDUP_REMOVED lines=9> */
.L_x_270:
[----:B------:R-:W-:Y:S05]  /*78e0*/  BSYNC B1 ;  /* 0x0000000000017941 */ /* 0x000fea0003800000 */
.L_x_269:
        /* <DEDUP_REMOVED lines=9> */
.L_x_272:
[----:B------:R-:W-:Y:S05]  /*7980*/  BSYNC B1 ;  /* 0x0000000000017941 */ /* 0x000fea0003800000 */
.L_x_271:
        /* <DEDUP_REMOVED lines=9> */
.L_x_274:
[----:B------:R-:W-:Y:S05]  /*7a20*/  BSYNC B1 ;  /* 0x0000000000017941 */ /* 0x000fea0003800000 */
.L_x_273:
        /* <DEDUP_REMOVED lines=9> */
.L_x_276:
[----:B------:R-:W-:Y:S05]  /*7ac0*/  BSYNC B1 ;  /* 0x0000000000017941 */ /* 0x000fea0003800000 */
.L_x_275:
        /* <DEDUP_REMOVED lines=9> */
.L_x_278:
[----:B------:R-:W-:Y:S05]  /*7b60*/  BSYNC B1 ;  /* 0x0000000000017941 */ /* 0x000fea0003800000 */
.L_x_277:
        /* <DEDUP_REMOVED lines=9> */
.L_x_280:
[----:B------:R-:W-:Y:S05]  /*7c00*/  BSYNC B1 ;  /* 0x0000000000017941 */ /* 0x000fea0003800000 */
.L_x_279:
        /* <DEDUP_REMOVED lines=9> */
.L_x_282:
[----:B------:R-:W-:Y:S05]  /*7ca0*/  BSYNC B1 ;  /* 0x0000000000017941 */ /* 0x000fea0003800000 */
.L_x_281:
        /* <DEDUP_REMOVED lines=9> */
.L_x_284:
[----:B------:R-:W-:Y:S05]  /*7d40*/  BSYNC B1 ;  /* 0x0000000000017941 */ /* 0x000fea0003800000 */
.L_x_283:
        /* <DEDUP_REMOVED lines=9> */
.L_x_286:
[----:B------:R-:W-:Y:S05]  /*7de0*/  BSYNC B1 ;  /* 0x0000000000017941 */ /* 0x000fea0003800000 */
.L_x_285:
        /* <DEDUP_REMOVED lines=9> */
.L_x_288:
[----:B------:R-:W-:Y:S05]  /*7e80*/  BSYNC B1 ;  /* 0x0000000000017941 */ /* 0x000fea0003800000 */
.L_x_287:
        /* <DEDUP_REMOVED lines=9> */
.L_x_290:
[----:B------:R-:W-:Y:S05]  /*7f20*/  BSYNC B1 ;  /* 0x0000000000017941 */ /* 0x000fea0003800000 */
.L_x_289:
        /* <DEDUP_REMOVED lines=9> */
.L_x_292:
[----:B------:R-:W-:Y:S05]  /*7fc0*/  BSYNC B1 ;  /* 0x0000000000017941 */ /* 0x000fea0003800000 */
.L_x_291:
        /* <DEDUP_REMOVED lines=9> */
.L_x_294:
[----:B------:R-:W-:Y:S05]  /*8060*/  BSYNC B1 ;  /* 0x0000000000017941 */ /* 0x000fea0003800000 */
.L_x_293:
        /* <DEDUP_REMOVED lines=9> */
.L_x_296:
[----:B------:R-:W-:Y:S05]  /*8100*/  BSYNC B1 ;  /* 0x0000000000017941 */ /* 0x000fea0003800000 */
.L_x_295:
        /* <DEDUP_REMOVED lines=9> */
.L_x_298:
[----:B------:R-:W-:Y:S05]  /*81a0*/  BSYNC B1 ;  /* 0x0000000000017941 */ /* 0x000fea0003800000 */
.L_x_297:
        /* <DEDUP_REMOVED lines=9> */
.L_x_300:
[----:B------:R-:W-:Y:S05]  /*8240*/  BSYNC B1 ;  /* 0x0000000000017941 */ /* 0x000fea0003800000 */
.L_x_299:
        /* <DEDUP_REMOVED lines=9> */
.L_x_302:
[----:B------:R-:W-:Y:S05]  /*82e0*/  BSYNC B1 ;  /* 0x0000000000017941 */ /* 0x000fea0003800000 */
.L_x_301:
        /* <DEDUP_REMOVED lines=9> */
.L_x_304:
[----:B------:R-:W-:Y:S05]  /*8380*/  BSYNC B1 ;  /* 0x0000000000017941 */ /* 0x000fea0003800000 */
.L_x_303:
        /* <DEDUP_REMOVED lines=9> */
.L_x_306:
[----:B------:R-:W-:Y:S05]  /*8420*/  BSYNC B1 ;  /* 0x0000000000017941 */ /* 0x000fea0003800000 */
.L_x_305:
        /* <DEDUP_REMOVED lines=9> */
.L_x_308:
[----:B------:R-:W-:Y:S05]  /*84c0*/  BSYNC B1 ;  /* 0x0000000000017941 */ /* 0x000fea0003800000 */
.L_x_307:
        /* <DEDUP_REMOVED lines=9> */
.L_x_310:
[----:B------:R-:W-:Y:S05]  /*8560*/  BSYNC B1 ;  /* 0x0000000000017941 */ /* 0x000fea0003800000 */
.L_x_309:
        /* <DEDUP_REMOVED lines=9> */
.L_x_312:
[----:B------:R-:W-:Y:S05]  /*8600*/  BSYNC B1 ;  /* 0x0000000000017941 */ /* 0x000fea0003800000 */
.L_x_311:
        /* <DEDUP_REMOVED lines=9> */
.L_x_314:
[----:B------:R-:W-:Y:S05]  /*86a0*/  BSYNC B1 ;  /* 0x0000000000017941 */ /* 0x000fea0003800000 */
.L_x_313:
        /* <DEDUP_REMOVED lines=9> */
.L_x_316:
[----:B------:R-:W-:Y:S05]  /*8740*/  BSYNC B1 ;  /* 0x0000000000017941 */ /* 0x000fea0003800000 */
.L_x_315:
        /* <DEDUP_REMOVED lines=9> */
.L_x_318:
[----:B------:R-:W-:Y:S05]  /*87e0*/  BSYNC B1 ;  /* 0x0000000000017941 */ /* 0x000fea0003800000 */
.L_x_317:
        /* <DEDUP_REMOVED lines=9> */
.L_x_320:
[----:B------:R-:W-:Y:S05]  /*8880*/  BSYNC B1 ;  /* 0x0000000000017941 */ /* 0x000fea0003800000 */
.L_x_319:
        /* <DEDUP_REMOVED lines=9> */
.L_x_322:
[----:B------:R-:W-:Y:S05]  /*8920*/  BSYNC B1 ;  /* 0x0000000000017941 */ /* 0x000fea0003800000 */
.L_x_321:
        /* <DEDUP_REMOVED lines=9> */
.L_x_324:
[----:B------:R-:W-:Y:S05]  /*89c0*/  BSYNC B1 ;  /* 0x0000000000017941 */ /* 0x000fea0003800000 */
.L_x_323:
        /* <DEDUP_REMOVED lines=9> */
.L_x_326:
[----:B------:R-:W-:Y:S05]  /*8a60*/  BSYNC B1 ;  /* 0x0000000000017941 */ /* 0x000fea0003800000 */
.L_x_325:
        /* <DEDUP_REMOVED lines=9> */
.L_x_328:
[----:B------:R-:W-:Y:S05]  /*8b00*/  BSYNC B1 ;  /* 0x0000000000017941 */ /* 0x000fea0003800000 */
.L_x_327:
        /* <DEDUP_REMOVED lines=9> */
.L_x_330:
[----:B------:R-:W-:Y:S05]  /*8ba0*/  BSYNC B1 ;  /* 0x0000000000017941 */ /* 0x000fea0003800000 */
.L_x_329:
        /* <DEDUP_REMOVED lines=9> */
.L_x_332:
[----:B------:R-:W-:Y:S05]  /*8c40*/  BSYNC B1 ;  /* 0x0000000000017941 */ /* 0x000fea0003800000 */
.L_x_331:
        /* <DEDUP_REMOVED lines=9> */
.L_x_334:
[----:B------:R-:W-:Y:S05]  /*8ce0*/  BSYNC B1 ;  /* 0x0000000000017941 */ /* 0x000fea0003800000 */
.L_x_333:
        /* <DEDUP_REMOVED lines=9> */
.L_x_336:
[----:B------:R-:W-:Y:S05]  /*8d80*/  BSYNC B1 ;  /* 0x0000000000017941 */ /* 0x000fea0003800000 */
.L_x_335:
        /* <DEDUP_REMOVED lines=9> */
.L_x_338:
[----:B------:R-:W-:Y:S05]  /*8e20*/  BSYNC B1 ;  /* 0x0000000000017941 */ /* 0x000fea0003800000 */
.L_x_337:
        /* <DEDUP_REMOVED lines=9> */
.L_x_340:
[----:B------:R-:W-:Y:S05]  /*8ec0*/  BSYNC B1 ;  /* 0x0000000000017941 */ /* 0x000fea0003800000 */
.L_x_339:
        /* <DEDUP_REMOVED lines=9> */
.L_x_342:
[----:B------:R-:W-:Y:S05]  /*8f60*/  BSYNC B1 ;  /* 0x0000000000017941 */ /* 0x000fea0003800000 */
.L_x_341:
        /* <DEDUP_REMOVED lines=9> */
.L_x_344:
[----:B------:R-:W-:Y:S05]  /*9000*/  BSYNC B1 ;  /* 0x0000000000017941 */ /* 0x000fea0003800000 */
.L_x_343:
        /* <DEDUP_REMOVED lines=9> */
.L_x_346:
[----:B------:R-:W-:Y:S05]  /*90a0*/  BSYNC B1 ;  /* 0x0000000000017941 */ /* 0x000fea0003800000 */
.L_x_345:
        /* <DEDUP_REMOVED lines=9> */
.L_x_348:
[----:B------:R-:W-:Y:S05]  /*9140*/  BSYNC B1 ;  /* 0x0000000000017941 */ /* 0x000fea0003800000 */
.L_x_347:
        /* <DEDUP_REMOVED lines=9> */
.L_x_350:
[----:B------:R-:W-:Y:S05]  /*91e0*/  BSYNC B1 ;  /* 0x0000000000017941 */ /* 0x000fea0003800000 */
.L_x_349:
        /* <DEDUP_REMOVED lines=9> */
.L_x_352:
[----:B------:R-:W-:Y:S05]  /*9280*/  BSYNC B1 ;  /* 0x0000000000017941 */ /* 0x000fea0003800000 */
.L_x_351:
        /* <DEDUP_REMOVED lines=9> */
.L_x_354:
[----:B------:R-:W-:Y:S05]  /*9320*/  BSYNC B1 ;  /* 0x0000000000017941 */ /* 0x000fea0003800000 */
.L_x_353:
        /* <DEDUP_REMOVED lines=9> */
.L_x_356:
[----:B------:R-:W-:Y:S05]  /*93c0*/  BSYNC B1 ;  /* 0x0000000000017941 */ /* 0x000fea0003800000 */
.L_x_355:
        /* <DEDUP_REMOVED lines=9> */
.L_x_358:
[----:B------:R-:W-:Y:S05]  /*9460*/  BSYNC B1 ;  /* 0x0000000000017941 */ /* 0x000fea0003800000 */
.L_x_357:
        /* <DEDUP_REMOVED lines=9> */
.L_x_360:
[----:B------:R-:W-:Y:S05]  /*9500*/  BSYNC B1 ;  /* 0x0000000000017941 */ /* 0x000fea0003800000 */
.L_x_359:
        /* <DEDUP_REMOVED lines=9> */
.L_x_362:
[----:B------:R-:W-:Y:S05]  /*95a0*/  BSYNC B1 ;  /* 0x0000000000017941 */ /* 0x000fea0003800000 */
.L_x_361:
        /* <DEDUP_REMOVED lines=9> */
.L_x_364:
[----:B------:R-:W-:Y:S05]  /*9640*/  BSYNC B1 ;  /* 0x0000000000017941 */ /* 0x000fea0003800000 */
.L_x_363:
        /* <DEDUP_REMOVED lines=9> */
.L_x_366:
[----:B------:R-:W-:Y:S05]  /*96e0*/  BSYNC B1 ;  /* 0x0000000000017941 */ /* 0x000fea0003800000 */
.L_x_365:
        /* <DEDUP_REMOVED lines=9> */
.L_x_368:
[----:B------:R-:W-:Y:S05]  /*9780*/  BSYNC B1 ;  /* 0x0000000000017941 */ /* 0x000fea0003800000 */
.L_x_367:
        /* <DEDUP_REMOVED lines=9> */
.L_x_370:
[----:B------:R-:W-:Y:S05]  /*9820*/  BSYNC B1 ;  /* 0x0000000000017941 */ /* 0x000fea0003800000 */
.L_x_369:
        /* <DEDUP_REMOVED lines=9> */
.L_x_372:
[----:B------:R-:W-:Y:S05]  /*98c0*/  BSYNC B1 ;  /* 0x0000000000017941 */ /* 0x000fea0003800000 */
.L_x_371:
        /* <DEDUP_REMOVED lines=9> */
.L_x_374:
[----:B------:R-:W-:Y:S05]  /*9960*/  BSYNC B1 ;  /* 0x0000000000017941 */ /* 0x000fea0003800000 */
.L_x_373:
        /* <DEDUP_REMOVED lines=9> */
.L_x_376:
[----:B------:R-:W-:Y:S05]  /*9a00*/  BSYNC B1 ;  /* 0x0000000000017941 */ /* 0x000fea0003800000 */
.L_x_375:
        /* <DEDUP_REMOVED lines=9> */
.L_x_378:
[----:B------:R-:W-:Y:S05]  /*9aa0*/  BSYNC B1 ;  /* 0x0000000000017941 */ /* 0x000fea0003800000 */
.L_x_377:
        /* <DEDUP_REMOVED lines=9> */
.L_x_380:
[----:B------:R-:W-:Y:S05]  /*9b40*/  BSYNC B1 ;  /* 0x0000000000017941 */ /* 0x000fea0003800000 */
.L_x_379:
        /* <DEDUP_REMOVED lines=9> */
.L_x_382:
[----:B------:R-:W-:Y:S05]  /*9be0*/  BSYNC B1 ;  /* 0x0000000000017941 */ /* 0x000fea0003800000 */
.L_x_381:
        /* <DEDUP_REMOVED lines=9> */
.L_x_384:
[----:B------:R-:W-:Y:S05]  /*9c80*/  BSYNC B1 ;  /* 0x0000000000017941 */ /* 0x000fea0003800000 */
.L_x_383:
        /* <DEDUP_REMOVED lines=9> */
.L_x_386:
[----:B------:R-:W-:Y:S05]  /*9d20*/  BSYNC B1 ;  /* 0x0000000000017941 */ /* 0x000fea0003800000 */
.L_x_385:
        /* <DEDUP_REMOVED lines=9> */
.L_x_388:
[----:B------:R-:W-:Y:S05]  /*9dc0*/  BSYNC B1 ;  /* 0x0000000000017941 */ /* 0x000fea0003800000 */
.L_x_387:
        /* <DEDUP_REMOVED lines=9> */
.L_x_390:
[----:B------:R-:W-:Y:S05]  /*9e60*/  BSYNC B1 ;  /* 0x0000000000017941 */ /* 0x000fea0003800000 */
.L_x_389:
        /* <DEDUP_REMOVED lines=9> */
.L_x_392:
[----:B------:R-:W-:Y:S05]  /*9f00*/  BSYNC B1 ;  /* 0x0000000000017941 */ /* 0x000fea0003800000 */
.L_x_391:
        /* <DEDUP_REMOVED lines=9> */
.L_x_394:
[----:B------:R-:W-:Y:S05]  /*9fa0*/  BSYNC B1 ;  /* 0x0000000000017941 */ /* 0x000fea0003800000 */
.L_x_393:
        /* <DEDUP_REMOVED lines=9> */
.L_x_396:
[----:B------:R-:W-:Y:S05]  /*a040*/  BSYNC B1 ;  /* 0x0000000000017941 */ /* 0x000fea0003800000 */
.L_x_395:
        /* <DEDUP_REMOVED lines=9> */
.L_x_398:
[----:B------:R-:W-:Y:S05]  /*a0e0*/  BSYNC B1 ;  /* 0x0000000000017941 */ /* 0x000fea0003800000 */
.L_x_397:
        /* <DEDUP_REMOVED lines=9> */
.L_x_400:
[----:B------:R-:W-:Y:S05]  /*a180*/  BSYNC B1 ;  /* 0x0000000000017941 */ /* 0x000fea0003800000 */
.L_x_399:
        /* <DEDUP_REMOVED lines=9> */
.L_x_402:
[----:B------:R-:W-:Y:S05]  /*a220*/  BSYNC B1 ;  /* 0x0000000000017941 */ /* 0x000fea0003800000 */
.L_x_401:
        /* <DEDUP_REMOVED lines=9> */
.L_x_404:
[----:B------:R-:W-:Y:S05]  /*a2c0*/  BSYNC B1 ;  /* 0x0000000000017941 */ /* 0x000fea0003800000 */
.L_x_403:
        /* <DEDUP_REMOVED lines=9> */
.L_x_406:
[----:B------:R-:W-:Y:S05]  /*a360*/  BSYNC B1 ;  /* 0x0000000000017941 */ /* 0x000fea0003800000 */
.L_x_405:
        /* <DEDUP_REMOVED lines=9> */
.L_x_408:
[----:B------:R-:W-:Y:S05]  /*a400*/  BSYNC B1 ;  /* 0x0000000000017941 */ /* 0x000fea0003800000 */
.L_x_407:
        /* <DEDUP_REMOVED lines=9> */
.L_x_410:
[----:B------:R-:W-:Y:S05]  /*a4a0*/  BSYNC B1 ;  /* 0x0000000000017941 */ /* 0x000fea0003800000 */
.L_x_409:
[----:B0-2--5:R-:W-:Y:S01]  /*a4b0*/  HADD2.F32 R7, -RZ, R23.H0_H0 ;  /* 0x20000017ff077230 */ /* 0x025fe20000004100 */
        /* <DEDUP_REMOVED lines=8> */
.L_x_412:
[----:B------:R-:W-:Y:S05]  /*a540*/  BSYNC B1 ;  /* 0x0000000000017941 */ /* 0x000fea0003800000 */
.L_x_411:
[----:B01---5:R-:W-:Y:S01]  /*a550*/  HADD2.F32 R5, -RZ, R23.H0_H0 ;  /* 0x20000017ff057230 */ /* 0x023fe20000004100 */
[----:B------:R-:W-:Y:S01]  /*a560*/  ISETP.GT.AND P1, PT, R3, 0xb9, P1 ;  /* 0x000000b90300780c */ /* 0x000fe20000f24270 */
[----:B------:R-:W-:Y:S01]  /*a570*/  @P2 IMAD.MOV.U32 R4, RZ, RZ, R8 ;  /* 0x000000ffff042224 */ /* 0x000fe200078e0008 */
        /* <DEDUP_REMOVED lines=9> */
.L_x_414:
[----:B------:R-:W-:Y:S05]  /*a610*/  BSYNC B1 ;  /* 0x0000000000017941 */ /* 0x000fea0003800000 */
.L_x_413:
[----:B------:R-:W-:Y:S05]  /*a620*/  @!P1 BRA `(.L_x_415) ;  /* 0x0000003400d89947 */ /* 0x000fea0003800000 */
[----:B-----5:R-:W-:-:S05]  /*a630*/  HADD2.F32 R23, -RZ, R23.H0_H0 ;  /* 0x20000017ff177230 */ /* 0x020fca0000004100 */
[----:B0-----:R-:W-:-:S04]  /*a640*/  FMUL R0, R23, R22 ;  /* 0x0000001617007220 */ /* 0x001fc80000400000 */
[----:B------:R-:W-:-:S05]  /*a650*/  FFMA R0, R119, R19, R0 ;  /* 0x0000001377007223 */ /* 0x000fca0000000000 */
[----:B------:R-:W-:-:S05]  /*a660*/  F2FP.F16.F32.PACK_AB R0, RZ, R0 ;  /* 0x00000000ff00723e */ /* 0x000fca00000000ff */
[----:B------:R0:W-:Y:S01]  /*a670*/  STG.E.U16 desc[UR36][R8.64+0x172], R0 ;  /* 0x0001720008007986 */ /* 0x0001e2000c101524 */
[----:B------:R-:W-:Y:S05]  /*a680*/  BRA `(.L_x_415) ;  /* 0x0000003400c07947 */ /* 0x000fea0003800000 */
.L_x_34:
[----:B------:R-:W-:Y:S01]  /*a690*/  ULDC.64 UR6, c[0x0][0x5c0] ;  /* 0x0001700000067ab9 */ /* 0x000fe20000000a00 */
[-C--:B------:R-:W-:Y:S01]  /*a6a0*/  FMUL R120, R120, R19.reuse ;  /* 0x0000001378787220 */ /* 0x080fe20000400000 */
[----:B------:R-:W-:Y:S01]  /*a6b0*/  LEA R6, P1, R4, UR6, 0x1 ;  /* 0x0000000604067c11 */ /* 0x000fe2000f8208ff */
[-C--:B------:R-:W-:Y:S01]  /*a6c0*/  FMUL R121, R121, R19.reuse ;  /* 0x0000001379797220 */ /* 0x080fe20000400000 */
[----:B------:R-:W-:Y:S01]  /*a6d0*/  ISETP.GT.AND P2, PT, R0, 0x8, PT ;  /* 0x000000080000780c */ /* 0x000fe20003f44270 */
[----:B------:R-:W-:Y:S01]  /*a6e0*/  USHF.L.U64.HI UR6, UR4, 0x4, UR5 ;  /* 0x0000000404067899 */ /* 0x000fe20008010205 */
[----:B------:R-:W-:Y:S01]  /*a6f0*/  F2FP.F16.F32.PACK_AB R120, RZ, R120 ;  /* 0x00000078ff78723e */ /* 0x000fe200000000ff */
[-C--:B------:R-:W-:Y:S01]  /*a700*/  FMUL R122, R122, R19.reuse ;  /* 0x000000137a7a7220 */ /* 0x080fe20000400000 */
[----:B------:R-:W-:Y:S01]  /*a710*/  LEA.HI.X R7, R4, UR7, R223, 0x1, P1 ;  /* 0x0000000704077c11 */ /* 0x000fe200088f0cdf */
[----:B------:R-:W-:Y:S01]  /*a720*/  USHF.L.U32 UR7, UR4, 0x4, URZ ;  /* 0x0000000404077899 */ /* 0x000fe2000800063f */
[----:B------:R-:W-:Y:S01]  /*a730*/  ISETP.GT.AND P1, PT, R3, 0x1, P3 ;  /* 0x000000010300780c */ /* 0x000fe20001f24270 */
[-C--:B------:R-:W-:Y:S01]  /*a740*/  FMUL R123, R123, R19.reuse ;  /* 0x000000137b7b7220 */ /* 0x080fe20000400000 */
[C---:B------:R-:W-:Y:S01]  /*a750*/  ISETP.GT.AND P4, PT, R3.reuse, RZ, P2 ;  /* 0x000000ff0300720c */ /* 0x040fe20001784270 */
[----:B------:R-:W-:Y:S01]  /*a760*/  @P0 STG.E.U16 desc[UR36][R6.64], R120 ;  /* 0x0000007806000986 */ /* 0x000fe2000c101524 */
[----:B------:R-:W-:Y:S01]  /*a770*/  ISETP.GT.AND P0, PT, R3, 0x1, P2 ;  /* 0x000000010300780c */ /* 0x000fe20001704270 */
[-C--:B------:R-:W-:Y:S01]  /*a780*/  FMUL R124, R124, R19.reuse ;  /* 0x000000137c7c7220 */ /* 0x080fe20000400000 */
[----:B------:R-:W-:Y:S01]  /*a790*/  IADD3 R4, P5, R6, UR7, RZ ;  /* 0x0000000706047c10 */ /* 0x000fe2000ffbe0ff */
[----:B------:R-:W-:Y:S01]  /*a7a0*/  FMUL R125, R125, R19 ;  /* 0x000000137d7d7220 */ /* 0x000fe20000400000 */
[----:B------:R-:W-:Y:S01]  /*a7b0*/  F2FP.F16.F32.PACK_AB R121, RZ, R121 ;  /* 0x00000079ff79723e */ /* 0x000fe200000000ff */
[-C--:B------:R-:W-:Y:S01]  /*a7c0*/  FMUL R126, R126, R19.reuse ;  /* 0x000000137e7e7220 */ /* 0x080fe20000400000 */
[----:B------:R-:W-:Y:S01]  /*a7d0*/  F2FP.F16.F32.PACK_AB R122, RZ, R122 ;  /* 0x0000007aff7a723e */ /* 0x000fe200000000ff */
[----:B------:R-:W-:Y:S01]  /*a7e0*/  FMUL R127, R127, R19 ;  /* 0x000000137f7f7220 */ /* 0x000fe20000400000 */
[----:B------:R-:W-:Y:S01]  /*a7f0*/  IADD3.X R5, R7, UR6, RZ, P5, !PT ;  /* 0x0000000607057c10 */ /* 0x000fe2000affe4ff */
[----:B------:R-:W-:Y:S01]  /*a800*/  @P1 STG.E.U16 desc[UR36][R6.64+0x2], R121 ;  /* 0x0000027906001986 */ /* 0x000fe2000c101524 */
[----:B------:R-:W-:Y:S01]  /*a810*/  F2FP.F16.F32.PACK_AB R123, RZ, R123 ;  /* 0x0000007bff7b723e */ /* 0x000fe200000000ff */
[-C--:B------:R-:W-:Y:S01]  /*a820*/  FMUL R128, R128, R19.reuse ;  /* 0x0000001380807220 */ /* 0x080fe20000400000 */
[C---:B------:R-:W-:Y:S01]  /*a830*/  ISETP.GT.AND P5, PT, R3.reuse, 0x9, P3 ;  /* 0x000000090300780c */ /* 0x040fe20001fa4270 */
[----:B------:R-:W-:Y:S01]  /*a840*/  @P4 STG.E.U16 desc[UR36][R4.64], R122 ;  /* 0x0000007a04004986 */ /* 0x000fe2000c101524 */
[----:B------:R-:W-:Y:S01]  /*a850*/  ISETP.GT.AND P4, PT, R3, 0x8, P3 ;  /* 0x000000080300780c */ /* 0x000fe20001f84270 */
[-C--:B------:R-:W-:Y:S01]  /*a860*/  FMUL R129, R129, R19.reuse ;  /* 0x0000001381817220 */ /* 0x080fe20000400000 */
[C---:B------:R-:W-:Y:S01]  /*a870*/  ISETP.GT.AND P1, PT, R3.reuse, 0x8, P2 ;  /* 0x000000080300780c */ /* 0x040fe20001724270 */
[----:B------:R-:W-:Y:S01]  /*a880*/  @P0 STG.E.U16 desc[UR36][R4.64+0x2], R123 ;  /* 0x0000027b04000986 */ /* 0x000fe2000c101524 */
[----:B------:R-:W-:Y:S01]  /*a890*/  ISETP.GT.AND P0, PT, R3, 0x9, P2 ;  /* 0x000000090300780c */ /* 0x000fe20001704270 */
[-C--:B------:R-:W-:Y:S01]  /*a8a0*/  FMUL R130, R130, R19.reuse ;  /* 0x0000001382827220 */ /* 0x080fe20000400000 */
[----:B------:R-:W-:Y:S01]  /*a8b0*/  F2FP.F16.F32.PACK_AB R124, RZ, R124 ;  /* 0x0000007cff7c723e */ /* 0x000fe200000000ff */
[----:B------:R-:W-:Y:S01]  /*a8c0*/  FMUL R131, R131, R19 ;  /* 0x0000001383837220 */ /* 0x000fe20000400000 */
[----:B------:R-:W-:Y:S01]  /*a8d0*/  F2FP.F16.F32.PACK_AB R125, RZ, R125 ;  /* 0x0000007dff7d723e */ /* 0x000fe200000000ff */
[-C--:B------:R-:W-:Y:S01]  /*a8e0*/  FMUL R132, R132, R19.reuse ;  /* 0x0000001384847220 */ /* 0x080fe20000400000 */
[----:B------:R-:W-:Y:S01]  /*a8f0*/  F2FP.F16.F32.PACK_AB R126, RZ, R126 ;  /* 0x0000007eff7e723e */ /* 0x000fe200000000ff */
[----:B------:R-:W-:Y:S01]  /*a900*/  FMUL R133, R133, R19 ;  /* 0x0000001385857220 */ /* 0x000fe20000400000 */
[----:B------:R-:W-:Y:S01]  /*a910*/  F2FP.F16.F32.PACK_AB R127, RZ, R127 ;  /* 0x0000007fff7f723e */ /* 0x000fe200000000ff */
[----:B------:R-:W-:Y:S01]  /*a920*/  @P4 STG.E.U16 desc[UR36][R6.64+0x10], R124 ;  /* 0x0000107c06004986 */ /* 0x000fe2000c101524 */
[----:B------:R-:W-:Y:S01]  /*a930*/  ISETP.GT.AND P4, PT, R3, 0x10, P3 ;  /* 0x000000100300780c */ /* 0x000fe20001f84270 */
[----:B------:R-:W-:Y:S01]  /*a940*/  FMUL R134, R134, R19 ;  /* 0x0000001386867220 */ /* 0x000fe20000400000 */
[----:B------:R-:W-:Y:S01]  /*a950*/  F2FP.F16.F32.PACK_AB R128, RZ, R128 ;  /* 0x00000080ff80723e */ /* 0x000fe200000000ff */
[----:B------:R-:W-:Y:S01]  /*a960*/  @P5 STG.E.U16 desc[UR36][R6.64+0x12], R125 ;  /* 0x0000127d06005986 */ /* 0x000fe2000c101524 */
[----:B------:R-:W-:Y:S01]  /*a970*/  F2FP.F16.F32.PACK_AB R129, RZ, R129 ;  /* 0x00000081ff81723e */ /* 0x000fe200000000ff */
[-C--:B------:R-:W-:Y:S01]  /*a980*/  FMUL R135, R135, R19.reuse ;  /* 0x0000001387877220 */ /* 0x080fe20000400000 */
[C---:B------:R-:W-:Y:S01]  /*a990*/  ISETP.GT.AND P5, PT, R3.reuse, 0x11, P2 ;  /* 0x000000110300780c */ /* 0x040fe200017a4270 */
[----:B------:R-:W-:Y:S01]  /*a9a0*/  @P1 STG.E.U16 desc[UR36][R4.64+0x10], R126 ;  /* 0x0000107e04001986 */ /* 0x000fe2000c101524 */
[C---:B------:R-:W-:Y:S01]  /*a9b0*/  ISETP.GT.AND P1, PT, R3.reuse, 0x10, P2 ;  /* 0x000000100300780c */ /* 0x040fe20001724270 */
[-C--:B------:R-:W-:Y:S01]  /*a9c0*/  FMUL R136, R136, R19.reuse ;  /* 0x0000001388887220 */ /* 0x080fe20000400000 */
[----:B------:R-:W-:Y:S01]  /*a9d0*/  F2FP.F16.F32.PACK_AB R130, RZ, R130 ;  /* 0x00000082ff82723e */ /* 0x000fe200000000ff */
[----:B------:R-:W-:Y:S01]  /*a9e0*/  @P0 STG.E.U16 desc[UR36][R4.64+0x12], R127 ;  /* 0x0000127f04000986 */ /* 0x000fe2000c101524 */
[----:B------:R-:W-:Y:S01]  /*a9f0*/  ISETP.GT.AND P0, PT, R3, 0x11, P3 ;  /* 0x000000110300780c */ /* 0x000fe20001f04270 */
[----:B------:R-:W-:Y:S01]  /*aa00*/  FMUL R137, R137, R19 ;  /* 0x0000001389897220 */ /* 0x000fe20000400000 */
[----:B------:R-:W-:Y:S01]  /*aa10*/  F2FP.F16.F32.PACK_AB R131, RZ, R131 ;  /* 0x00000083ff83723e */ /* 0x000fe200000000ff */
        /* <DEDUP_REMOVED lines=64> */
[-C--:B------:R-:W-:Y:S01]  /*ae20*/  FMUL R156, R156, R19.reuse ;  /* 0x000000139c9c7220 */ /* 0x080fe20000400000 */
[----:B------:R-:W-:Y:S01]  /*ae30*/  F2FP.F16.F32.PACK_AB R150, RZ, R150 ;  /* 0x00000096ff96723e */ /* 0x000fe200000000ff */
[----:B------:R-:W-:Y:S01]  /*ae40*/  FMUL R157, R157, R19 ;  /* 0x000000139d9d7220 */ /* 0x000fe20000400000 */
[----:B------:R-:W-:Y:S01]  /*ae50*/  F2FP.F16.F32.PACK_AB R151, RZ, R151 ;  /* 0x00000097ff97723e */ /* 0x000fe200000000ff */
        /* <DEDUP_REMOVED lines=219> */
[----:B------:R-:W-:Y:S01]  /*bc10*/  MOV R9, UR4 ;  /* 0x0000000400097c02 */ /* 0x000fe20008000f00 */
[----:B------:R-:W-:Y:S01]  /*bc20*/  @P1 STG.E.U16 desc[UR36][R6.64+0x112], R189 ;  /* 0x000112bd06001986 */ /* 0x000fe2000c101524 */
[----:B------:R-:W-:Y:S01]  /*bc30*/  ISETP.GT.AND P1, PT, R3, 0x91, P3 ;  /* 0x000000910300780c */ /* 0x000fe20001f24270 */
[-C--:B------:R-:W-:Y:S01]  /*bc40*/  FMUL R29, R29, R19.reuse ;  /* 0x000000131d1d7220 */ /* 0x080fe20000400000 */
[----:B------:R-:W-:Y:S01]  /*bc50*/  F2FP.F16.F32.PACK_AB R214, RZ, R214 ;  /* 0x000000d6ffd6723e */ /* 0x000fe200000000ff */
[----:B------:R-:W-:Y:S01]  /*bc60*/  @P0 STG.E.U16 desc[UR36][R4.64+0x110], R190 ;  /* 0x000110be04000986 */ /* 0x000fe2000c101524 */
[C---:B------:R-:W-:Y:S01]  /*bc70*/  ISETP.GT.AND P0, PT, R3.reuse, 0x90, P3 ;  /* 0x000000900300780c */ /* 0x040fe20001f04270 */
        /* <DEDUP_REMOVED lines=85> */
[----:B------:R-:W-:Y:S01]  /*c1d0*/  ISETP.GT.AND P1, PT, R0, 0x80, PT ;  /* 0x000000800000780c */ /* 0x000fe20003f24270 */
        /* <DEDUP_REMOVED lines=18> */
[-C--:B------:R-:W-:Y:S01]  /*c300*/  FMUL R62, R62, R19.reuse ;  /* 0x000000133e3e7220 */ /* 0x080fe20000400000 */
[C---:B------:R-:W-:Y:S01]  /*c310*/  ISETP.GT.AND P3, PT, R3.reuse, 0xb9, P3 ;  /* 0x000000b90300780c */ /* 0x040fe20001f64270 */
[----:B------:R-:W-:Y:S01]  /*c320*/  @P5 STG.E.U16 desc[UR36][R4.64+0x162], R211 ;  /* 0x000162d304005986 */ /* 0x000fe2000c101524 */
[----:B------:R-:W-:Y:S01]  /*c330*/  ISETP.GT.AND P5, PT, R3, 0xb8, P2 ;  /* 0x000000b80300780c */ /* 0x000fe200017a4270 */
[-C--:B------:R-:W-:Y:S01]  /*c340*/  FMUL R63, R63, R19.reuse ;  /* 0x000000133f3f7220 */ /* 0x080fe20000400000 */
[----:B------:R-:W-:Y:S01]  /*c350*/  ISETP.GT.AND P2, PT, R3, 0xb9, P2 ;  /* 0x000000b90300780c */ /* 0x000fe20001744270 */
[----:B------:R-:W-:Y:S01]  /*c360*/  FMUL R64, R64, R19 ;  /* 0x0000001340407220 */ /* 0x000fe20000400000 */
[----:B------:R-:W-:Y:S01]  /*c370*/  F2FP.F16.F32.PACK_AB R55, RZ, R55 ;  /* 0x00000037ff37723e */ /* 0x000fe200000000ff */
[-C--:B------:R-:W-:Y:S01]  /*c380*/  FMUL R65, R65, R19.reuse ;  /* 0x0000001341417220 */ /* 0x080fe20000400000 */
[----:B------:R-:W-:Y:S01]  /*c390*/  F2FP.F16.F32.PACK_AB R56, RZ, R56 ;  /* 0x00000038ff38723e */ /* 0x000fe200000000ff */
[----:B------:R-:W-:Y:S01]  /*c3a0*/  FMUL R66, R66, R19 ;  /* 0x0000001342427220 */ /* 0x000fe20000400000 */
[----:B------:R-:W-:Y:S01]  /*c3b0*/  F2FP.F16.F32.PACK_AB R57, RZ, R57 ;  /* 0x00000039ff39723e */ /* 0x000fe200000000ff */
[----:B------:R-:W-:Y:S01]  /*c3c0*/  @P4 STG.E.U16 desc[UR36][R6.64+0x170], R212 ;  /* 0x000170d406004986 */ /* 0x000fe2000c101524 */
[----:B------:R-:W-:Y:S01]  /*c3d0*/  LEA R8, P4, R9, R6, 0x8 ;  /* 0x0000000609087211 */ /* 0x000fe200078840ff */
[----:B------:R-:W-:Y:S01]  /*c3e0*/  IMAD.U32 R9, RZ, RZ, UR5 ;  /* 0x00000005ff097e24 */ /* 0x000fe2000f8e00ff */
[----:B------:R-:W-:Y:S01]  /*c3f0*/  F2FP.F16.F32.PACK_AB R58, RZ, R58 ;  /* 0x0000003aff3a723e */ /* 0x000fe200000000ff */
[----:B------:R0:W-:Y:S01]  /*c400*/  @P3 STG.E.U16 desc[UR36][R6.64+0x172], R213 ;  /* 0x000172d506003986 */ /* 0x0001e2000c101524 */
[----:B------:R-:W-:Y:S01]  /*c410*/  ISETP.GT.AND P3, PT, R3, 0x1, P1 ;  /* 0x000000010300780c */ /* 0x000fe20000f64270 */
[----:B------:R-:W-:Y:S01]  /*c420*/  FMUL R67, R67, R19 ;  /* 0x0000001343437220 */ /* 0x000fe20000400000 */
[----:B------:R-:W-:Y:S01]  /*c430*/  F2FP.F16.F32.PACK_AB R59, RZ, R59 ;  /* 0x0000003bff3b723e */ /* 0x000fe200000000ff */
[----:B------:R-:W-:Y:S01]  /*c440*/  @P5 STG.E.U16 desc[UR36][R4.64+0x170], R214 ;  /* 0x000170d604005986 */ /* 0x000fe2000c101524 */
[----:B------:R-:W-:Y:S01]  /*c450*/  ISETP.GT.AND P5, PT, R3, RZ, P1 ;  /* 0x000000ff0300720c */ /* 0x000fe20000fa4270 */
[-C--:B------:R-:W-:Y:S01]  /*c460*/  FMUL R68, R68, R19.reuse ;  /* 0x0000001344447220 */ /* 0x080fe20000400000 */
[----:B------:R-:W-:Y:S01]  /*c470*/  F2FP.F16.F32.PACK_AB R60, RZ, R60 ;  /* 0x0000003cff3c723e */ /* 0x000fe200000000ff */
[----:B------:R-:W-:Y:S01]  /*c480*/  FMUL R69, R69, R19 ;  /* 0x0000001345457220 */ /* 0x000fe20000400000 */
[----:B------:R-:W-:Y:S01]  /*c490*/  F2FP.F16.F32.PACK_AB R61, RZ, R61 ;  /* 0x0000003dff3d723e */ /* 0x000fe200000000ff */
[----:B------:R-:W-:Y:S01]  /*c4a0*/  FMUL R70, R70, R19 ;  /* 0x0000001346467220 */ /* 0x000fe20000400000 */
[----:B------:R-:W-:Y:S01]  /*c4b0*/  F2FP.F16.F32.PACK_AB R62, RZ, R62 ;  /* 0x0000003eff3e723e */ /* 0x000fe200000000ff */
[----:B0-----:R-:W-:Y:S01]  /*c4c0*/  IMAD.U32 R6, RZ, RZ, UR4 ;  /* 0x00000004ff067e24 */ /* 0x001fe2000f8e00ff */
[----:B------:R-:W-:Y:S01]  /*c4d0*/  F2FP.F16.F32.PACK_AB R63, RZ, R63 ;  /* 0x0000003fff3f723e */ /* 0x000fe200000000ff */
[-C--:B------:R-:W-:Y:S01]  /*c4e0*/  FMUL R71, R71, R19.reuse ;  /* 0x0000001347477220 */ /* 0x080fe20000400000 */
[----:B------:R-:W-:Y:S01]  /*c4f0*/  F2FP.F16.F32.PACK_AB R64, RZ, R64 ;  /* 0x00000040ff40723e */ /* 0x000fe200000000ff */
[----:B------:R-:W-:Y:S01]  /*c500*/  FMUL R72, R72, R19 ;  /* 0x0000001348487220 */ /* 0x000fe20000400000 */
[----:B------:R-:W-:Y:S01]  /*c510*/  LEA.HI.X R9, R6, R7, R9, 0x8, P4 ;  /* 0x0000000706097211 */ /* 0x000fe200020f4409 */
[----:B------:R-:W-:Y:S01]  /*c520*/  @P2 IMAD.MOV.U32 R6, RZ, RZ, R4 ;  /* 0x000000ffff062224 */ /* 0x000fe200078e0004 */
[----:B------:R-:W-:Y:S01]  /*c530*/  ISETP.GT.AND P4, PT, R3, 0x8, P1 ;  /* 0x000000080300780c */ /* 0x000fe20000f84270 */
[----:B------:R-:W-:Y:S01]  /*c540*/  @P2 IMAD.MOV.U32 R7, RZ, RZ, R5 ;  /* 0x000000ffff072224 */ /* 0x000fe200078e0005 */
[----:B------:R-:W-:Y:S01]  /*c550*/  F2FP.F16.F32.PACK_AB R65, RZ, R65 ;  /* 0x00000041ff41723e */ /* 0x000fe200000000ff */
[-C--:B------:R-:W-:Y:S01]  /*c560*/  FMUL R73, R73, R19.reuse ;  /* 0x0000001349497220 */ /* 0x080fe20000400000 */
[----:B------:R-:W-:Y:S01]  /*c570*/  F2FP.F16.F32.PACK_AB R66, RZ, R66 ;  /* 0x00000042ff42723e */ /* 0x000fe200000000ff */
[-C--:B------:R-:W-:Y:S01]  /*c580*/  FMUL R74, R74, R19.reuse ;  /* 0x000000134a4a7220 */ /* 0x080fe20000400000 */
[----:B------:R0:W-:Y:S01]  /*c590*/  @P2 STG.E.U16 desc[UR36][R6.64+0x172], R215 ;  /* 0x000172d706002986 */ /* 0x0001e2000c101524 */
[----:B------:R-:W-:Y:S01]  /*c5a0*/  ISETP.GT.AND P2, PT, R3, RZ, P0 ;  /* 0x000000ff0300720c */ /* 0x000fe20000744270 */
        /* <DEDUP_REMOVED lines=8> */
[----:B------:R-:W-:Y:S01]  /*c630*/  FMUL R78, R78, R19 ;  /* 0x000000134e4e7220 */ /* 0x000fe20000400000 */
[----:B------:R-:W-:Y:S01]  /*c640*/  F2FP.F16.F32.PACK_AB R70, RZ, R70 ;  /* 0x00000046ff46723e */ /* 0x000fe200000000ff */
[--C-:B0-----:R-:W-:Y:S01]  /*c650*/  @P3 IMAD.MOV.U32 R6, RZ, RZ, R8.reuse ;  /* 0x000000ffff063224 */ /* 0x101fe200078e0008 */
[----:B------:R-:W-:Y:S01]  /*c660*/  F2FP.F16.F32.PACK_AB R71, RZ, R71 ;  /* 0x00000047ff47723e */ /* 0x000fe200000000ff */
[--C-:B------:R-:W-:Y:S01]  /*c670*/  @P3 IMAD.MOV.U32 R7, RZ, RZ, R9.reuse ;  /* 0x000000ffff073224 */ /* 0x100fe200078e0009 */
[----:B------:R-:W-:Y:S01]  /*c680*/  F2FP.F16.F32.PACK_AB R72, RZ, R72 ;  /* 0x00000048ff48723e */ /* 0x000fe200000000ff */
[----:B------:R-:W-:Y:S01]  /*c690*/  FMUL R79, R79, R19 ;  /* 0x000000134f4f7220 */ /* 0x000fe20000400000 */
[----:B------:R-:W-:Y:S01]  /*c6a0*/  F2FP.F16.F32.PACK_AB R73, RZ, R73 ;  /* 0x00000049ff49723e */ /* 0x000fe200000000ff */
[-C--:B------:R-:W-:Y:S01]  /*c6b0*/  FMUL R80, R80, R19.reuse ;  /* 0x0000001350507220 */ /* 0x080fe20000400000 */
[----:B------:R0:W-:Y:S01]  /*c6c0*/  @P3 STG.E.U16 desc[UR36][R6.64+0x2], R25 ;  /* 0x0000021906003986 */ /* 0x0001e2000c101524 */
[----:B------:R-:W-:Y:S01]  /*c6d0*/  IADD3 R4, P3, R8, UR7, RZ ;  /* 0x0000000708047c10 */ /* 0x000fe2000ff7e0ff */
[-C--:B------:R-:W-:Y:S01]  /*c6e0*/  FMUL R81, R81, R19.reuse ;  /* 0x0000001351517220 */ /* 0x080fe20000400000 */
[----:B------:R-:W-:Y:S01]  /*c6f0*/  F2FP.F16.F32.PACK_AB R74, RZ, R74 ;  /* 0x0000004aff4a723e */ /* 0x000fe200000000ff */
[-C--:B------:R-:W-:Y:S01]  /*c700*/  FMUL R82, R82, R19.reuse ;  /* 0x0000001352527220 */ /* 0x080fe20000400000 */
[----:B------:R-:W-:Y:S01]  /*c710*/  IADD3.X R5, R9, UR6, RZ, P3, !PT ;  /* 0x0000000609057c10 */ /* 0x000fe20009ffe4ff */
[-C--:B------:R-:W-:Y:S01]  /*c720*/  FMUL R83, R83, R19.reuse ;  /* 0x0000001353537220 */ /* 0x080fe20000400000 */
[C---:B------:R-:W-:Y:S01]  /*c730*/  ISETP.GT.AND P3, PT, R3.reuse, 0x9, P1 ;  /* 0x000000090300780c */ /* 0x040fe20000f64270 */
[----:B------:R-:W-:Y:S01]  /*c740*/  FMUL R84, R84, R19 ;  /* 0x0000001354547220 */ /* 0x000fe20000400000 */
[----:B------:R-:W-:Y:S01]  /*c750*/  F2FP.F16.F32.PACK_AB R75, RZ, R75 ;  /* 0x0000004bff4b723e */ /* 0x000fe200000000ff */
[----:B------:R-:W-:Y:S01]  /*c760*/  @P2 STG.E.U16 desc[UR36][R4.64], R26 ;  /* 0x0000001a04002986 */ /* 0x000fe2000c101524 */
[C---:B------:R-:W-:Y:S01]  /*c770*/  ISETP.GT.AND P2, PT, R3.reuse, 0x8, P0 ;  /* 0x000000080300780c */ /* 0x040fe20000744270 */
[--C-:B0-----:R-:W-:Y:S01]  /*c780*/  @P4 IMAD.MOV.U32 R6, RZ, RZ, R8.reuse ;  /* 0x000000ffff064224 */ /* 0x101fe200078e0008 */
[----:B------:R-:W-:Y:S01]  /*c790*/  F2FP.F16.F32.PACK_AB R76, RZ, R76 ;  /* 0x0000004cff4c723e */ /* 0x000fe200000000ff */
[--C-:B------:R-:W-:Y:S01]  /*c7a0*/  @P4 IMAD.MOV.U32 R7, RZ, RZ, R9.reuse ;  /* 0x000000ffff074224 */ /* 0x100fe200078e0009 */
[----:B------:R-:W-:Y:S01]  /*c7b0*/  @P5 STG.E.U16 desc[UR36][R4.64+0x2], R27 ;  /* 0x0000021b04005986 */ /* 0x000fe2000c101524 */
[----:B------:R-:W-:Y:S01]  /*c7c0*/  ISETP.GT.AND P5, PT, R3, 0x9, P0 ;  /* 0x000000090300780c */ /* 0x000fe200007a4270 */
[----:B------:R-:W-:Y:S01]  /*c7d0*/  FMUL R85, R85, R19 ;  /* 0x0000001355557220 */ /* 0x000fe20000400000 */
[----:B------:R-:W-:Y:S01]  /*c7e0*/  F2FP.F16.F32.PACK_AB R77, RZ, R77 ;  /* 0x0000004dff4d723e */ /* 0x000fe200000000ff */
[----:B------:R0:W-:Y:S01]  /*c7f0*/  @P4 STG.E.U16 desc[UR36][R6.64+0x10], R28 ;  /* 0x0000101c06004986 */ /* 0x0001e2000c101524 */
        /* <DEDUP_REMOVED lines=11> */
[--C-:B0-----:R-:W-:Y:S01]  /*c8b0*/  @P3 IMAD.MOV.U32 R7, RZ, RZ, R9.reuse ;  /* 0x000000ffff073224 */ /* 0x101fe200078e0009 */
[----:B------:R-:W-:Y:S01]  /*c8c0*/  @P3 MOV R6, R8 ;  /* 0x0000000800063202 */ /* 0x000fe20000000f00 */
[----:B------:R-:W-:Y:S01]  /*c8d0*/  FMUL R91, R91, R19 ;  /* 0x000000135b5b7220 */ /* 0x000fe20000400000 */
[----:B------:R-:W-:Y:S01]  /*c8e0*/  F2FP.F16.F32.PACK_AB R83, RZ, R83 ;  /* 0x00000053ff53723e */ /* 0x000fe200000000ff */
[-C--:B------:R-:W-:Y:S01]  /*c8f0*/  FMUL R92, R92, R19.reuse ;  /* 0x000000135c5c7220 */ /* 0x080fe20000400000 */
[----:B------:R-:W-:Y:S01]  /*c900*/  F2FP.F16.F32.PACK_AB R84, RZ, R84 ;  /* 0x00000054ff54723e */ /* 0x000fe200000000ff */
[----:B------:R0:W-:Y:S01]  /*c910*/  @P3 STG.E.U16 desc[UR36][R6.64+0x12], R29 ;  /* 0x0000121d06003986 */ /* 0x0001e2000c101524 */
        /* <DEDUP_REMOVED lines=11> */
[--C-:B0-----:R-:W-:Y:S01]  /*c9d0*/  @P4 IMAD.MOV.U32 R6, RZ, RZ, R8.reuse ;  /* 0x000000ffff064224 */ /* 0x101fe200078e0008 */
[----:B------:R-:W-:Y:S01]  /*c9e0*/  F2FP.F16.F32.PACK_AB R88, RZ, R88 ;  /* 0x00000058ff58723e */ /* 0x000fe200000000ff */
[--C-:B------:R-:W-:Y:S01]  /*c9f0*/  @P4 IMAD.MOV.U32 R7, RZ, RZ, R9.reuse ;  /* 0x000000ffff074224 */ /* 0x100fe200078e0009 */
[----:B------:R-:W-:Y:S01]  /*ca00*/  F2FP.F16.F32.PACK_AB R89, RZ, R89 ;  /* 0x00000059ff59723e */ /* 0x000fe200000000ff */
[-C--:B------:R-:W-:Y:S01]  /*ca10*/  FMUL R96, R96, R19.reuse ;  /* 0x0000001360607220 */ /* 0x080fe20000400000 */
[----:B------:R-:W-:Y:S01]  /*ca20*/  F2FP.F16.F32.PACK_AB R90, RZ, R90 ;  /* 0x0000005aff5a723e */ /* 0x000fe200000000ff */
[-C--:B------:R-:W-:Y:S01]  /*ca30*/  FMUL R97, R97, R19.reuse ;  /* 0x0000001361617220 */ /* 0x080fe20000400000 */
[----:B------:R0:W-:Y:S01]  /*ca40*/  @P4 STG.E.U16 desc[UR36][R6.64+0x20], R32 ;  /* 0x0000202006004986 */ /* 0x0001e2000c101524 */
        /* <DEDUP_REMOVED lines=50> */
[----:B------:R-:W-:Y:S01]  /*cd70*/  @P3 MOV R7, R9 ;  /* 0x0000000900073202 */ /* 0x000fe20000000f00 */
[-C--:B------:R-:W-:Y:S01]  /*cd80*/  FMUL R115, R115, R19.reuse ;  /* 0x0000001373737220 */ /* 0x080fe20000400000 */
[----:B------:R-:W-:Y:S01]  /*cd90*/  F2FP.F16.F32.PACK_AB R110, RZ, R110 ;  /* 0x0000006eff6e723e */ /* 0x000fe200000000ff */
[----:B------:R-:W-:Y:S01]  /*cda0*/  FMUL R116, R116, R19 ;  /* 0x0000001374747220 */ /* 0x000fe20000400000 */
[----:B------:R-:W-:Y:S01]  /*cdb0*/  F2FP.F16.F32.PACK_AB R111, RZ, R111 ;  /* 0x0000006fff6f723e */ /* 0x000fe200000000ff */
[----:B------:R0:W-:Y:S01]  /*cdc0*/  @P3 STG.E.U16 desc[UR36][R6.64+0x32], R37 ;  /* 0x0000322506003986 */ /* 0x0001e2000c101524 */
        /* <DEDUP_REMOVED lines=9> */
[----:B------:R-:W-:Y:S01]  /*ce60*/  FMUL R119, R119, R19 ;  /* 0x0000001377777220 */ /* 0x000fe20000400000 */
[----:B------:R-:W-:Y:S01]  /*ce70*/  F2FP.F16.F32.PACK_AB R114, RZ, R114 ;  /* 0x00000072ff72723e */ /* 0x000fe200000000ff */
[----:B0-----:R-:W-:Y:S01]  /*ce80*/  @P4 IMAD.MOV.U32 R6, RZ, RZ, R8 ;  /* 0x000000ffff064224 */ /* 0x001fe200078e0008 */
[----:B------:R-:W-:Y:S01]  /*ce90*/  F2FP.F16.F32.PACK_AB R115, RZ, R115 ;  /* 0x00000073ff73723e */ /* 0x000fe200000000ff */
[----:B------:R-:W-:Y:S01]  /*cea0*/  @P4 IMAD.MOV.U32 R7, RZ, RZ, R9 ;  /* 0x000000ffff074224 */ /* 0x000fe200078e0009 */
[----:B------:R-:W-:-:S02]  /*ceb0*/  F2FP.F16.F32.PACK_AB R116, RZ, R116 ;  /* 0x00000074ff74723e */ /* 0x000fc400000000ff */
[----:B------:R-:W-:Y:S02]  /*cec0*/  F2FP.F16.F32.PACK_AB R117, RZ, R117 ;  /* 0x00000075ff75723e */ /* 0x000fe400000000ff */
[----:B------:R0:W-:Y:S01]  /*ced0*/  @P4 STG.E.U16 desc[UR36][R6.64+0x40], R40 ;  /* 0x0000402806004986 */ /* 0x0001e2000c101524 */
[----:B------:R-:W-:Y:S02]  /*cee0*/  ISETP.GT.AND P4, PT, R3, 0x28, P1 ;  /* 0x000000280300780c */ /* 0x000fe40000f84270 */
[----:B------:R-:W-:Y:S02]  /*cef0*/  F2FP.F16.F32.PACK_AB R118, RZ, R118 ;  /* 0x00000076ff76723e */ /* 0x000fe400000000ff */
[----:B------:R-:W-:Y:S01]  /*cf00*/  F2FP.F16.F32.PACK_AB R119, RZ, R119 ;  /* 0x00000077ff77723e */ /* 0x000fe200000000ff */
[----:B0-----:R-:W-:Y:S02]  /*cf10*/  @P3 IMAD.MOV.U32 R6, RZ, RZ, R8 ;  /* 0x000000ffff063224 */ /* 0x001fe400078e0008 */
[----:B------:R-:W-:-:S05]  /*cf20*/  @P3 IMAD.MOV.U32 R7, RZ, RZ, R9 ;  /* 0x000000ffff073224 */ /* 0x000fca00078e0009 */
[----:B------:R0:W-:Y:S01]  /*cf30*/  @P3 STG.E.U16 desc[UR36][R6.64+0x42], R41 ;  /* 0x0000422906003986 */ /* 0x0001e2000c101524 */
[----:B------:R-:W-:-:S03]  /*cf40*/  ISETP.GT.AND P3, PT, R3, 0x29, P1 ;  /* 0x000000290300780c */ /* 0x000fc60000f64270 */
[----:B------:R-:W-:Y:S01]  /*cf50*/  @P2 STG.E.U16 desc[UR36][R4.64+0x40], R42 ;  /* 0x0000402a04002986 */ /* 0x000fe2000c101524 */
[----:B------:R-:W-:-:S03]  /*cf60*/  ISETP.GT.AND P2, PT, R3, 0x28, P0 ;  /* 0x000000280300780c */ /* 0x000fc60000744270 */
[----:B------:R-:W-:Y:S01]  /*cf70*/  @P5 STG.E.U16 desc[UR36][R4.64+0x42], R43 ;  /* 0x0000422b04005986 */ /* 0x000fe2000c101524 */
[----:B------:R-:W-:Y:S01]  /*cf80*/  ISETP.GT.AND P5, PT, R3, 0x29, P0 ;  /* 0x000000290300780c */ /* 0x000fe200007a4270 */
[----:B0-----:R-:W-:Y:S02]  /*cf90*/  @P4 IMAD.MOV.U32 R6, RZ, RZ, R8 ;  /* 0x000000ffff064224 */ /* 0x001fe400078e0008 */
[----:B------:R-:W-:-:S05]  /*cfa0*/  @P4 IMAD.MOV.U32 R7, RZ, RZ, R9 ;  /* 0x000000ffff074224 */ /* 0x000fca00078e0009 */
[----:B------:R0:W-:Y:S01]  /*cfb0*/  @P4 STG.E.U16 desc[UR36][R6.64+0x50], R44 ;  /* 0x0000502c06004986 */ /* 0x0001e2000c101524 */
[----:B------:R-:W-:Y:S01]  /*cfc0*/  ISETP.GT.AND P4, PT, R3, 0x30, P1 ;  /* 0x000000300300780c */ /* 0x000fe20000f84270 */
[----:B0-----:R-:W-:Y:S02]  /*cfd0*/  @P3 IMAD.MOV.U32 R6, RZ, RZ, R8 ;  /* 0x000000ffff063224 */ /* 0x001fe400078e0008 */
[----:B------:R-:W-:-:S05]  /*cfe0*/  @P3 IMAD.MOV.U32 R7, RZ, RZ, R9 ;  /* 0x000000ffff073224 */ /* 0x000fca00078e0009 */
[----:B------:R0:W-:Y:S01]  /*cff0*/  @P3 STG.E.U16 desc[UR36][R6.64+0x52], R45 ;  /* 0x0000522d06003986 */ /* 0x0001e2000c101524 */
[----:B------:R-:W-:-:S03]  /*d000*/  ISETP.GT.AND P3, PT, R3, 0x31, P1 ;  /* 0x000000310300780c */ /* 0x000fc60000f64270 */
[----:B------:R-:W-:Y:S01]  /*d010*/  @P2 STG.E.U16 desc[UR36][R4.64+0x50], R46 ;  /* 0x0000502e04002986 */ /* 0x000fe2000c101524 */
[----:B------:R-:W-:-:S03]  /*d020*/  ISETP.GT.AND P2, PT, R3, 0x30, P0 ;  /* 0x000000300300780c */ /* 0x000fc60000744270 */
[----:B------:R-:W-:Y:S01]  /*d030*/  @P5 STG.E.U16 desc[UR36][R4.64+0x52], R47 ;  /* 0x0000522f04005986 */ /* 0x000fe2000c101524 */
[----:B------:R-:W-:Y:S02]  /*d040*/  ISETP.GT.AND P5, PT, R3, 0x31, P0 ;  /* 0x000000310300780c */ /* 0x000fe400007a4270 */
[----:B0-----:R-:W-:Y:S01]  /*d050*/  @P4 MOV R6, R8 ;  /* 0x0000000800064202 */ /* 0x001fe20000000f00 */
        /* <DEDUP_REMOVED lines=23> */
[----:B0-----:R-:W-:Y:S01]  /*d1d0*/  @P4 IMAD.MOV.U32 R6, RZ, RZ, R8 ;  /* 0x000000ffff064224 */ /* 0x001fe200078e0008 */
[----:B------:R-:W-:-:S05]  /*d1e0*/  @P4 MOV R7, R9 ;  /* 0x0000000900074202 */ /* 0x000fca0000000f00 */
        /* <DEDUP_REMOVED lines=25> */
[----:B------:R-:W-:Y:S02]  /*d380*/  ISETP.GT.AND P4, PT, R3, 0x58, P1 ;  /* 0x000000580300780c */ /* 0x000fe40000f84270 */
[----:B0-----:R-:W-:Y:S01]  /*d390*/  @P3 MOV R6, R8 ;  /* 0x0000000800063202 */ /* 0x001fe20000000f00 */
        /* <DEDUP_REMOVED lines=23> */
[----:B0-----:R-:W-:Y:S01]  /*d510*/  @P3 IMAD.MOV.U32 R6, RZ, RZ, R8 ;  /* 0x000000ffff063224 */ /* 0x001fe200078e0008 */
[----:B------:R-:W-:-:S05]  /*d520*/  @P3 MOV R7, R9 ;  /* 0x0000000900073202 */ /* 0x000fca0000000f00 */
        /* <DEDUP_REMOVED lines=117> */
[C---:B------:R-:W-:Y:S02]  /*dc80*/  ISETP.GT.AND P4, PT, R3.reuse, 0xb1, P0 ;  /* 0x000000b10300780c */ /* 0x040fe40000784270 */
[----:B------:R-:W-:Y:S01]  /*dc90*/  ISETP.GT.AND P0, PT, R3, 0xb9, P0 ;  /* 0x000000b90300780c */ /* 0x000fe20000704270 */
[----:B0-----:R-:W-:Y:S02]  /*dca0*/  @P3 IMAD.MOV.U32 R6, RZ, RZ, R8 ;  /* 0x000000ffff063224 */ /* 0x001fe400078e0008 */
[----:B------:R-:W-:-:S05]  /*dcb0*/  @P3 IMAD.MOV.U32 R7, RZ, RZ, R9 ;  /* 0x000000ffff073224 */ /* 0x000fca00078e0009 */
[----:B------:R0:W-:Y:S01]  /*dcc0*/  @P3 STG.E.U16 desc[UR36][R6.64+0x162], R113 ;  /* 0x0001627106003986 */ /* 0x0001e2000c101524 */
[C---:B------:R-:W-:Y:S02]  /*dcd0*/  ISETP.GT.AND P3, PT, R3.reuse, 0xb8, P1 ;  /* 0x000000b80300780c */ /* 0x040fe40000f64270 */
[----:B------:R-:W-:Y:S01]  /*dce0*/  ISETP.GT.AND P1, PT, R3, 0xb9, P1 ;  /* 0x000000b90300780c */ /* 0x000fe20000f24270 */
[----:B------:R-:W-:Y:S04]  /*dcf0*/  @P2 STG.E.U16 desc[UR36][R4.64+0x160], R114 ;  /* 0x0001607204002986 */ /* 0x000fe8000c101524 */
[----:B------:R-:W-:Y:S06]  /*dd00*/  @P4 STG.E.U16 desc[UR36][R4.64+0x162], R115 ;  /* 0x0001627304004986 */ /* 0x000fec000c101524 */
[----:B0-----:R-:W-:-:S02]  /*dd10*/  @P3 IMAD.MOV.U32 R6, RZ, RZ, R8 ;  /* 0x000000ffff063224 */ /* 0x001fc400078e0008 */
[----:B------:R-:W-:-:S05]  /*dd20*/  @P3 IMAD.MOV.U32 R7, RZ, RZ, R9 ;  /* 0x000000ffff073224 */ /* 0x000fca00078e0009 */
[----:B------:R0:W-:Y:S04]  /*dd30*/  @P3 STG.E.U16 desc[UR36][R6.64+0x170], R116 ;  /* 0x0001707406003986 */ /* 0x0001e8000c101524 */
[----:B------:R1:W-:Y:S04]  /*dd40*/  @P1 STG.E.U16 desc[UR36][R8.64+0x172], R117 ;  /* 0x0001727508001986 */ /* 0x0003e8000c101524 */
[----:B------:R1:W-:Y:S01]  /*dd50*/  @P5 STG.E.U16 desc[UR36][R4.64+0x170], R118 ;  /* 0x0001707604005986 */ /* 0x0003e2000c101524 */
[----:B0-----:R-:W-:Y:S02]  /*dd60*/  @P0 IMAD.MOV.U32 R6, RZ, RZ, R4 ;  /* 0x000000ffff060224 */ /* 0x001fe400078e0004 */
[----:B------:R-:W-:-:S05]  /*dd70*/  @P0 IMAD.MOV.U32 R7, RZ, RZ, R5 ;  /* 0x000000ffff070224 */ /* 0x000fca00078e0005 */
[----:B------:R1:W-:Y:S02]  /*dd80*/  @P0 STG.E.U16 desc[UR36][R6.64+0x172], R119 ;  /* 0x0001727706000986 */ /* 0x0003e4000c101524 */
.L_x_415:
[----:B------:R-:W-:Y:S05]  /*dd90*/  BSYNC B0 ;  /* 0x0000000000007941 */ /* 0x000fea0003800000 */
.L_x_33:
[----:B------:R-:W-:Y:S01]  /*dda0*/  ULDC UR4, c[0x0][0xc] ;  /* 0x0000030000047ab9 */ /* 0x000fe20000000800 */
[----:B------:R-:W-:Y:S01]  /*ddb0*/  ULDC UR5, c[0x0][0x10] ;  /* 0x0000040000057ab9 */ /* 0x000fe20000000800 */
[----:B------:R-:W2:Y:S01]  /*ddc0*/  LDC R3, c[0x0][0x14] ;  /* 0x00000500ff037b82 */ /* 0x000ea20000000800 */
[----:B------:R-:W-:Y:S01]  /*ddd0*/  UIMAD.WIDE.U32 UR4, UR4, UR5, URZ ;  /* 0x00000005040472a5 */ /* 0x000fe2000f8e003f */
[----:B01----:R-:W-:Y:S01]  /*dde0*/  MOV R4, R18 ;  /* 0x0000001200047202 */ /* 0x003fe20000000f00 */
[----:B------:R-:W-:Y:S01]  /*ddf0*/  IMAD.MOV.U32 R5, RZ, RZ, R17 ;  /* 0x000000ffff057224 */ /* 0x000fe200078e0011 */
[----:B------:R-:W-:Y:S01]  /*de00*/  UMOV UR43, 0xffffffff ;  /* 0xffffffff002b7882 */ /* 0x000fe20000000000 */
[----:B------:R-:W-:Y:S02]  /*de10*/  PRMT R0, RZ, 0x7610, R0 ;  /* 0x00007610ff007816 */ /* 0x000fe40000000000 */
[----:B--2---:R-:W-:-:S04]  /*de20*/  IMAD.WIDE.U32 R4, R3, UR4, R4 ;  /* 0x0000000403047c25 */ /* 0x004fc8000f8e0004 */
[----:B------:R-:W-:Y:S01]  /*de30*/  IMAD R3, R3, UR5, RZ ;  /* 0x0000000503037c24 */ /* 0x000fe2000f8e02ff */
[----:B------:R-:W-:Y:S01]  /*de40*/  ULDC.64 UR4, c[0x0][0x650] ;  /* 0x0001940000047ab9 */ /* 0x000fe20000000a00 */
[----:B------:R-:W-:Y:S01]  /*de50*/  IMAD.MOV.U32 R18, RZ, RZ, R4 ;  /* 0x000000ffff127224 */ /* 0x000fe200078e0004 */
[----:B------:R-:W-:Y:S01]  /*de60*/  ISETP.GE.U32.AND P0, PT, R4, UR4, PT ;  /* 0x0000000404007c0c */ /* 0x000fe2000bf06070 */
[----:B------:R-:W-:Y:S02]  /*de70*/  IMAD.IADD R17, R5, 0x1, R3 ;  /* 0x0000000105117824 */ /* 0x000fe400078e0203 */
[----:B------:R-:W-:-:S03]  /*de80*/  IMAD.MOV.U32 R3, RZ, RZ, -0x1 ;  /* 0xffffffffff037424 */ /* 0x000fc600078e00ff */
[----:B------:R-:W-:Y:S02]  /*de90*/  ISETP.GE.U32.AND.EX P0, PT, R17, UR5, PT, P0 ;  /* 0x0000000511007c0c */ /* 0x000fe4000bf06100 */
[----:B------:R0:W-:Y:S11]  /*dea0*/  STL [R1], R3 ;  /* 0x0000000301007387 */ /* 0x0001f60000100800 */
[----:B0-----:R-:W-:Y:S05]  /*deb0*/  @P0 BRA `(.L_x_416) ;  /* 0x0000000400740947 */ /* 0x001fea0003800000 */
[----:B---34-:R-:W0:Y:S01]  /*dec0*/  S2R R12, SR_CTAID.X ;  /* 0x00000000000c7919 */ /* 0x018e220000002500 */
[----:B------:R-:W1:Y:S01]  /*ded0*/  LDC.64 R10, c[0x0][0x628] ;  /* 0x00018a00ff0a7b82 */ /* 0x000e620000000a00 */
[----:B------:R-:W-:Y:S01]  /*dee0*/  ULDC UR4, c[0x0][0x150] ;  /* 0x0000540000047ab9 */ /* 0x000fe20000000800 */
[----:B------:R-:W-:Y:S01]  /*def0*/  IMAD.MOV.U32 R8, RZ, RZ, R18 ;  /* 0x000000ffff087224 */ /* 0x000fe200078e0012 */
[----:B-----5:R-:W2:Y:S01]  /*df00*/  S2R R23, SR_CTAID.Y ;  /* 0x0000000000177919 */ /* 0x020ea20000002600 */
[----:B------:R-:W-:-:S04]  /*df10*/  IMAD.MOV.U32 R9, RZ, RZ, R17 ;  /* 0x000000ffff097224 */ /* 0x000fc800078e0011 */
[----:B------:R-:W3:Y:S08]  /*df20*/  LDC R21, c[0x0][0x144] ;  /* 0x00005100ff157b82 */ /* 0x000ef00000000800 */
[----:B------:R-:W4:Y:S08]  /*df30*/  LDC R0, c[0x0][0x630] ;  /* 0x00018c00ff007b82 */ /* 0x000f300000000800 */
[----:B------:R-:W2:Y:S01]  /*df40*/  LDC.64 R14, c[0x0][0x620] ;  /* 0x00018800ff0e7b82 */ /* 0x000ea20000000a00 */
[----:B-1----:R-:W-:-:S04]  /*df50*/  ISETP.NE.U32.AND P0, PT, R10, RZ, PT ;  /* 0x000000ff0a00720c */ /* 0x002fc80003f05070 */
[----:B------:R-:W-:Y:S02]  /*df60*/  ISETP.NE.AND.EX P0, PT, R11, RZ, PT, P0 ;  /* 0x000000ff0b00720c */ /* 0x000fe40003f05300 */
[----:B0-----:R-:W-:-:S05]  /*df70*/  I2FP.F32.U32 R3, R12 ;  /* 0x0000000c00037245 */ /* 0x001fca0000201000 */
[----:B------:R-:W-:-:S04]  /*df80*/  FMUL R3, R3, UR4 ;  /* 0x0000000403037c20 */ /* 0x000fc80008400000 */
[----:B------:R0:W1:Y:S02]  /*df90*/  F2I.U32.TRUNC.NTZ R20, R3 ;  /* 0x0000000300147305 */ /* 0x000064000020f000 */
[----:B---34-:R-:W-:Y:S05]  /*dfa0*/  @!P0 BRA `(.L_x_417) ;  /* 0x0000000000288947 */ /* 0x018fea0003800000 */
[----:B0-----:R-:W0:Y:S02]  /*dfb0*/  LDC R3, c[0x0][0x634] ;  /* 0x00018d00ff037b82 */ /* 0x001e240000000800 */
[----:B0-----:R-:W-:-:S05]  /*dfc0*/  IADD3 R3, P0, R18, R3, RZ ;  /* 0x0000000312037210 */ /* 0x001fca0007f1e0ff */
[----:B------:R-:W-:-:S04]  /*dfd0*/  IMAD.X R13, RZ, RZ, R17, P0 ;  /* 0x000000ffff0d7224 */ /* 0x000fc800000e0611 */
[----:B------:R-:W-:-:S04]  /*dfe0*/  IMAD.WIDE.U32 R4, R13, R10, RZ ;  /* 0x0000000a0d047225 */ /* 0x000fc800078e00ff */
[----:B------:R-:W-:-:S04]  /*dff0*/  IMAD.WIDE.U32 R6, P0, R3, R11, R4 ;  /* 0x0000000b03067225 */ /* 0x000fc80007800004 */
[----:B------:R-:W-:Y:S01]  /*e000*/  IMAD.WIDE.U32 R4, R3, R10, RZ ;  /* 0x0000000a03047225 */ /* 0x000fe200078e00ff */
[----:B------:R-:W-:-:S03]  /*e010*/  MOV R8, R7 ;  /* 0x0000000700087202 */ /* 0x000fc60000000f00 */
[----:B------:R-:W-:Y:S01]  /*e020*/  IMAD.X R9, RZ, RZ, RZ, P0 ;  /* 0x000000ffff097224 */ /* 0x000fe200000e06ff */
[----:B------:R-:W-:-:S05]  /*e030*/  IADD3 RZ, P0, R5, R6, RZ ;  /* 0x0000000605ff7210 */ /* 0x000fca0007f1e0ff */
[----:B------:R-:W-:-:S08]  /*e040*/  IMAD.WIDE.U32.X R8, R13, R11, R8, P0 ;  /* 0x0000000b0d087225 */ /* 0x000fd000000e0408 */
.L_x_417:
[-CC-:B------:R-:W-:Y:S01]  /*e050*/  SHF.R.U64 R31, R8, R0.reuse, R9.reuse ;  /* 0x00000000081f7219 */ /* 0x180fe20000001209 */
[----:B------:R-:W3:Y:S01]  /*e060*/  LDC.64 R26, c[0x0][0x640] ;  /* 0x00019000ff1a7b82 */ /* 0x000ee20000000a00 */
[----:B------:R-:W-:Y:S01]  /*e070*/  SHF.R.U32.HI R0, RZ, R0, R9 ;  /* 0x00000000ff007219 */ /* 0x000fe20000011609 */
[----:B------:R-:W-:Y:S01]  /*e080*/  IMAD.MOV.U32 R4, RZ, RZ, R18 ;  /* 0x000000ffff047224 */ /* 0x000fe200078e0012 */
[----:B0-----:R-:W-:Y:S01]  /*e090*/  IADD3 R3, P0, RZ, -R31, RZ ;  /* 0x8000001fff037210 */ /* 0x001fe20007f1e0ff */
[----:B-1----:R-:W-:Y:S01]  /*e0a0*/  IMAD.MOV R20, RZ, RZ, -R20 ;  /* 0x000000ffff147224 */ /* 0x002fe200078e0a14 */
[----:B------:R-:W-:Y:S01]  /*e0b0*/  ULDC UR4, c[0x0][0x154] ;  /* 0x0000550000047ab9 */ /* 0x000fe20000000800 */
[----:B------:R-:W-:Y:S02]  /*e0c0*/  IMAD.MOV.U32 R7, RZ, RZ, 0x1 ;  /* 0x00000001ff077424 */ /* 0x000fe400078e00ff */
[----:B------:R-:W0:Y:S01]  /*e0d0*/  LDC R6, c[0x0][0x618] ;  /* 0x00018600ff067b82 */ /* 0x000e220000000800 */
[----:B------:R-:W-:-:S02]  /*e0e0*/  IMAD.X R5, RZ, RZ, ~R0, P0 ;  /* 0x000000ffff057224 */ /* 0x000fc400000e0e00 */
[----:B------:R-:W-:Y:S02]  /*e0f0*/  IMAD R21, R21, R20, R12 ;  /* 0x0000001415157224 */ /* 0x000fe400078e020c */
[-C--:B--2---:R-:W-:Y:S02]  /*e100*/  IMAD R0, R5, R14.reuse, RZ ;  /* 0x0000000e05007224 */ /* 0x084fe400078e02ff */
[----:B------:R-:W-:Y:S01]  /*e110*/  IMAD.MOV.U32 R5, RZ, RZ, R17 ;  /* 0x000000ffff057224 */ /* 0x000fe200078e0011 */
[----:B------:R-:W1:Y:S01]  /*e120*/  LDC R8, c[0x0][0x608] ;  /* 0x00018200ff087b82 */ /* 0x000e620000000800 */
[----:B------:R-:W-:-:S04]  /*e130*/  IMAD.WIDE.U32 R4, R3, R14, R4 ;  /* 0x0000000e03047225 */ /* 0x000fc800078e0004 */
[----:B------:R-:W-:-:S03]  /*e140*/  IMAD R3, R3, R15, R0 ;  /* 0x0000000f03037224 */ /* 0x000fc600078e0200 */
[----:B------:R-:W2:Y:S01]  /*e150*/  LDC R24, c[0x0][0x658] ;  /* 0x00019600ff187b82 */ /* 0x000ea20000000800 */
[----:B------:R-:W-:Y:S01]  /*e160*/  I2FP.F32.U32 R0, R23 ;  /* 0x0000001700007245 */ /* 0x000fe20000201000 */
[----:B------:R-:W-:Y:S01]  /*e170*/  IMAD.IADD R3, R5, 0x1, R3 ;  /* 0x0000000105037824 */ /* 0x000fe200078e0203 */
[----:B---3--:R-:W-:Y:S01]  /*e180*/  ISETP.NE.U32.AND P0, PT, R26, RZ, PT ;  /* 0x000000ff1a00720c */ /* 0x008fe20003f05070 */
[----:B------:R-:W-:Y:S02]  /*e190*/  IMAD.MOV.U32 R5, RZ, RZ, -0x1 ;  /* 0xffffffffff057424 */ /* 0x000fe400078e00ff */
[----:B------:R-:W-:Y:S02]  /*e1a0*/  FMUL R0, R0, UR4 ;  /* 0x0000000400007c20 */ /* 0x000fe40008400000 */
[----:B------:R-:W3:Y:S01]  /*e1b0*/  LDC R20, c[0x0][0x148] ;  /* 0x00005200ff147b82 */ /* 0x000ee20000000800 */
[----:B0-----:R-:W-:Y:S01]  /*e1c0*/  SHF.R.U64 R12, R4, R6, R3 ;  /* 0x00000006040c7219 */ /* 0x001fe20000001203 */
[----:B------:R0:W4:Y:S01]  /*e1d0*/  F2I.U32.TRUNC.NTZ R13, R0 ;  /* 0x00000000000d7305 */ /* 0x000122000020f000 */
[----:B------:R-:W-:-:S02]  /*e1e0*/  ISETP.NE.AND.EX P0, PT, R27, RZ, PT, P0 ;  /* 0x000000ff1b00720c */ /* 0x000fc40003f05300 */
[----:B------:R-:W-:-:S03]  /*e1f0*/  SHF.R.U32.HI R3, RZ, R6, R3 ;  /* 0x00000006ff037219 */ /* 0x000fc60000011603 */
[----:B------:R-:W0:Y:S01]  /*e200*/  LDC R15, c[0x0][0x600] ;  /* 0x00018000ff0f7b82 */ /* 0x000e220000000800 */
[-CC-:B-1----:R-:W-:Y:S02]  /*e210*/  SHF.R.U64 R10, R12, R8.reuse, R3.reuse ;  /* 0x000000080c0a7219 */ /* 0x182fe40000001203 */
[----:B------:R-:W-:-:S05]  /*e220*/  SHF.R.U32.HI R3, RZ, R8, R3 ;  /* 0x00000008ff037219 */ /* 0x000fca0000011603 */
[----:B------:R-:W1:Y:S01]  /*e230*/  LDC R28, c[0x0][0x648] ;  /* 0x00019200ff1c7b82 */ /* 0x000e620000000800 */
[-C--:B--2---:R-:W-:Y:S02]  /*e240*/  SHF.L.U32 R4, R5, R24.reuse, RZ ;  /* 0x0000001805047219 */ /* 0x084fe400000006ff */
[--C-:B------:R-:W-:Y:S02]  /*e250*/  SHF.R.U64 R14, R10, R24, R3.reuse ;  /* 0x000000180a0e7219 */ /* 0x100fe40000001203 */
[----:B------:R-:W-:Y:S02]  /*e260*/  LOP3.LUT R25, RZ, R4, RZ, 0x33, !PT ;  /* 0x00000004ff197212 */ /* 0x000fe400078e33ff */
[-C--:B------:R-:W-:Y:S01]  /*e270*/  SHF.R.U32.HI R5, RZ, R24.reuse, R3 ;  /* 0x00000018ff057219 */ /* 0x080fe20000011603 */
[----:B------:R-:W2:Y:S01]  /*e280*/  LDC R29, c[0x0][0x638] ;  /* 0x00018e00ff1d7b82 */ /* 0x000ea20000000800 */
[----:B------:R-:W-:Y:S01]  /*e290*/  SHF.L.U32 R226, R7, R24, RZ ;  /* 0x0000001807e27219 */ /* 0x000fe200000006ff */
[----:B------:R-:W-:-:S06]  /*e2a0*/  IMAD.MOV.U32 R4, RZ, RZ, R14 ;  /* 0x000000ffff047224 */ /* 0x000fcc00078e000e */
[----:B------:R-:W0:Y:S01]  /*e2b0*/  LDC R30, c[0x0][0x610] ;  /* 0x00018400ff1e7b82 */ /* 0x000e220000000800 */
[----:B----4-:R-:W-:Y:S05]  /*e2c0*/  @!P0 BRA `(.L_x_418) ;  /* 0x0000000000288947 */ /* 0x010fea0003800000 */
[----:B------:R-:W4:Y:S02]  /*e2d0*/  LDC R3, c[0x0][0x64c] ;  /* 0x00019300ff037b82 */ /* 0x000f240000000800 */
[----:B----4-:R-:W-:-:S04]  /*e2e0*/  IADD3 R3, P0, R14, R3, RZ ;  /* 0x000000030e037210 */ /* 0x010fc80007f1e0ff */
[----:B------:R-:W-:-:S05]  /*e2f0*/  IADD3.X R11, RZ, R5, RZ, P0, !PT ;  /* 0x00000005ff0b7210 */ /* 0x000fca00007fe4ff */
[----:B------:R-:W-:-:S04]  /*e300*/  IMAD.WIDE.U32 R4, R11, R26, RZ ;  /* 0x0000001a0b047225 */ /* 0x000fc800078e00ff */
[----:B------:R-:W-:-:S04]  /*e310*/  IMAD.WIDE.U32 R6, P0, R3, R27, R4 ;  /* 0x0000001b03067225 */ /* 0x000fc80007800004 */
[----:B------:R-:W-:-:S04]  /*e320*/  IMAD.WIDE.U32 R4, R3, R26, RZ ;  /* 0x0000001a03047225 */ /* 0x000fc800078e00ff */
[----:B------:R-:W-:Y:S01]  /*e330*/  IMAD.X R9, RZ, RZ, RZ, P0 ;  /* 0x000000ffff097224 */ /* 0x000fe200000e06ff */
[----:B------:R-:W-:Y:S01]  /*e340*/  IADD3 RZ, P0, R5, R6, RZ ;  /* 0x0000000605ff7210 */ /* 0x000fe20007f1e0ff */
[----:B------:R-:W-:-:S04]  /*e350*/  IMAD.MOV.U32 R8, RZ, RZ, R7 ;  /* 0x000000ffff087224 */ /* 0x000fc800078e0007 */
[----:B------:R-:W-:-:S08]  /*e360*/  IMAD.WIDE.U32.X R4, R11, R27, R8, P0 ;  /* 0x0000001b0b047225 */ /* 0x000fd000000e0408 */
.L_x_418:
[----:B------:R-:W4:Y:S01]  /*e370*/  LDC R3, c[0x0][0x65c] ;  /* 0x00019700ff037b82 */ /* 0x000f220000000800 */
[----:B01----:R-:W-:Y:S01]  /*e380*/  SHF.R.U64 R0, R4, R28, R5 ;  /* 0x0000001c04007219 */ /* 0x003fe20000001205 */
[----:B------:R-:W-:Y:S01]  /*e390*/  VIADD R5, R15, 0xffffffff ;  /* 0xffffffff0f057836 */ /* 0x000fe20000000000 */
[----:B------:R-:W-:Y:S01]  /*e3a0*/  LOP3.LUT R7, R10, R25, RZ, 0xc0, !PT ;  /* 0x000000190a077212 */ /* 0x000fe200078ec0ff */
[----:B------:R-:W-:Y:S01]  /*e3b0*/  IMAD.MOV R13, RZ, RZ, -R13 ;  /* 0x000000ffff0d7224 */ /* 0x000fe200078e0a0d */
[----:B------:R-:W-:Y:S02]  /*e3c0*/  R2UR UR43, R31 ;  /* 0x000000001f2b72ca */ /* 0x000fe400000e0000 */
[----:B------:R-:W-:Y:S01]  /*e3d0*/  LOP3.LUT R5, R12, R5, RZ, 0xc0, !PT ;  /* 0x000000050c057212 */ /* 0x000fe200078ec0ff */
[----:B------:R-:W-:Y:S01]  /*e3e0*/  IMAD R226, R226, R0, R7 ;  /* 0x00000000e2e27224 */ /* 0x000fe200078e0207 */
[----:B----4-:R-:W-:Y:S01]  /*e3f0*/  ISETP.NE.AND P0, PT, R3, 0x1, PT ;  /* 0x000000010300780c */ /* 0x010fe20003f05270 */
[----:B------:R-:W-:-:S04]  /*e400*/  IMAD.MOV R3, RZ, RZ, -R0 ;  /* 0x000000ffff037224 */ /* 0x000fc800078e0a00 */
[----:B--2---:R-:W-:-:S04]  /*e410*/  IMAD R0, R3, R29, R14 ;  /* 0x0000001d03007224 */ /* 0x004fc800078e020e */
[----:B------:R-:W-:Y:S02]  /*e420*/  IMAD R3, R0, R15, R5 ;  /* 0x0000000f00037224 */ /* 0x000fe400078e0205 */
[----:B------:R-:W-:Y:S02]  /*e430*/  IMAD.MOV.U32 R0, RZ, RZ, 0x1 ;  /* 0x00000001ff007424 */ /* 0x000fe400078e00ff */
[----:B---3--:R-:W-:-:S04]  /*e440*/  @P0 IMAD R21, R20, R13, R23 ;  /* 0x0000000d14150224 */ /* 0x008fc800078e0217 */
[----:B------:R-:W-:-:S05]  /*e450*/  IMAD R226, R226, R30, R21 ;  /* 0x0000001ee2e27224 */ /* 0x000fca00078e0215 */
[----:B------:R-:W-:Y:S02]  /*e460*/  SEL R4, R3, R226, !P0 ;  /* 0x000000e203047207 */ /* 0x000fe40004000000 */
[----:B------:R-:W-:-:S03]  /*e470*/  SEL R226, R226, R3, !P0 ;  /* 0x00000003e2e27207 */ /* 0x000fc60004000000 */
[----:B------:R0:W-:Y:S04]  /*e480*/  STL [R1], R4 ;  /* 0x0000000401007387 */ /* 0x0001e80000100800 */
.L_x_416:
[----:B------:R-:W-:Y:S01]  /*e490*/  LOP3.LUT P0, RZ, R0, 0xff, RZ, 0xc0, !PT ;  /* 0x000000ff00ff7812 */ /* 0x000fe2000780c0ff */
[----:B-----5:R-:W-:-:S12]  /*e4a0*/  IMAD.MOV.U32 R23, RZ, RZ, R226 ;  /* 0x000000ffff177224 */ /* 0x020fd800078e00e2 */
[----:B------:R-:W-:Y:S05]  /*e4b0*/  @P0 BRA `(.L_x_419) ;  /* 0xffffff2c00e00947 */ /* 0x000fea000383ffff */
[----:B------:R-:W-:Y:S05]  /*e4c0*/  EXIT ;  /* 0x000000000000794d */ /* 0x000fea0003800000 */
.L_x_8:
[----:B------:R-:W-:Y:S01]  /*e4d0*/  ULDC.64 UR4, c[0x0][0x650] ;  /* 0x0001940000047ab9 */ /* 0x000fe20000000a00 */
[----:B------:R-:W-:Y:S01]  /*e4e0*/  PRMT R2, RZ, 0x7610, R2 ;  /* 0x00007610ff027816 */ /* 0x000fe20000000002 */
[----:B------:R-:W-:Y:S01]  /*e4f0*/  IMAD.MOV.U32 R3, RZ, RZ, -0x1 ;  /* 0xffffffffff037424 */ /* 0x000fe200078e00ff */
[----:B------:R-:W-:Y:S01]  /*e500*/  ISETP.GE.U32.AND P0, PT, R18, UR4, PT ;  /* 0x0000000412007c0c */ /* 0x000fe2000bf06070 */
[----:B------:R-:W-:Y:S01]  /*e510*/  IMAD.MOV.U32 R6, RZ, RZ, -0x1 ;  /* 0xffffffffff067424 */ /* 0x000fe200078e00ff */
[----:B------:R-:W-:Y:S02]  /*e520*/  MOV R7, 0xffffffff ;  /* 0xffffffff00077802 */ /* 0x000fe40000000f00 */
[----:B------:R-:W-:-:S13]  /*e530*/  ISETP.GE.U32.AND.EX P0, PT, R17, UR5, PT, P0 ;  /* 0x0000000511007c0c */ /* 0x000fda000bf06100 */
[----:B------:R-:W-:Y:S05]  /*e540*/  @P0 BRA `(.L_x_420) ;  /* 0x0000000400340947 */ /* 0x000fea0003800000 */
[----:B------:R-:W0:Y:S01]  /*e550*/  LDC.64 R10, c[0x0][0x628] ;  /* 0x00018a00ff0a7b82 */ /* 0x000e220000000a00 */
[----:B------:R-:W-:Y:S02]  /*e560*/  IMAD.MOV.U32 R8, RZ, RZ, R18 ;  /* 0x000000ffff087224 */ /* 0x000fe400078e0012 */
[----:B------:R-:W-:-:S05]  /*e570*/  IMAD.MOV.U32 R9, RZ, RZ, R17 ;  /* 0x000000ffff097224 */ /* 0x000fca00078e0011 */
        /* <DEDUP_REMOVED lines=15> */
.L_x_421:
[----:B------:R-:W0:Y:S01]  /*e670*/  LDC.64 R24, c[0x0][0x640] ;  /* 0x00019000ff187b82 */ /* 0x000e220000000a00 */
[-CC-:B------:R-:W-:Y:S02]  /*e680*/  SHF.R.U64 R12, R8, R16.reuse, R9.reuse ;  /* 0x00000010080c7219 */ /* 0x180fe40000001209 */
[----:B------:R-:W-:Y:S01]  /*e690*/  SHF.R.U32.HI R2, RZ, R16, R9 ;  /* 0x00000010ff027219 */ /* 0x000fe20000011609 */
[----:B------:R-:W-:Y:S01]  /*e6a0*/  IMAD.MOV.U32 R16, RZ, RZ, R18 ;  /* 0x000000ffff107224 */ /* 0x000fe200078e0012 */
[----:B------:R-:W-:-:S03]  /*e6b0*/  IADD3 R7, P0, RZ, -R12, RZ ;  /* 0x8000000cff077210 */ /* 0x000fc60007f1e0ff */
[----:B------:R-:W1:Y:S02]  /*e6c0*/  LDC R8, c[0x0][0x618] ;  /* 0x00018600ff087b82 */ /* 0x000e640000000800 */
[----:B------:R-:W-:-:S04]  /*e6d0*/  IMAD.X R3, RZ, RZ, ~R2, P0 ;  /* 0x000000ffff037224 */ /* 0x000fc800000e0e02 */
[-C--:B------:R-:W-:Y:S02]  /*e6e0*/  IMAD R6, R3, R20.reuse, RZ ;  /* 0x0000001403067224 */ /* 0x080fe400078e02ff */
[----:B------:R-:W2:Y:S01]  /*e6f0*/  LDC R22, c[0x0][0x608] ;  /* 0x00018200ff167b82 */ /* 0x000ea20000000800 */
[----:B------:R-:W-:-:S04]  /*e700*/  IMAD.WIDE.U32 R2, R7, R20, R16 ;  /* 0x0000001407027225 */ /* 0x000fc800078e0010 */
[----:B------:R-:W-:Y:S02]  /*e710*/  IMAD R7, R7, R21, R6 ;  /* 0x0000001507077224 */ /* 0x000fe400078e0206 */
[----:B------:R-:W-:Y:S01]  /*e720*/  IMAD.MOV.U32 R6, RZ, RZ, -0x1 ;  /* 0xffffffffff067424 */ /* 0x000fe200078e00ff */
[----:B------:R-:W3:Y:S01]  /*e730*/  LDC R23, c[0x0][0x658] ;  /* 0x00019600ff177b82 */ /* 0x000ee20000000800 */
[----:B0-----:R-:W-:Y:S02]  /*e740*/  ISETP.NE.U32.AND P0, PT, R24, RZ, PT ;  /* 0x000000ff1800720c */ /* 0x001fe40003f05070 */
[----:B------:R-:W-:Y:S02]  /*e750*/  IADD3 R3, R3, R7, RZ ;  /* 0x0000000703037210 */ /* 0x000fe40007ffe0ff */
[----:B------:R-:W-:-:S03]  /*e760*/  ISETP.NE.AND.EX P0, PT, R25, RZ, PT, P0 ;  /* 0x000000ff1900720c */ /* 0x000fc60003f05300 */
[----:B------:R-:W0:Y:S01]  /*e770*/  LDC R19, c[0x0][0x600] ;  /* 0x00018000ff137b82 */ /* 0x000e220000000800 */
[-CC-:B-1----:R-:W-:Y:S02]  /*e780*/  SHF.R.U64 R10, R2, R8.reuse, R3.reuse ;  /* 0x00000008020a7219 */ /* 0x182fe40000001203 */
[----:B------:R-:W-:-:S05]  /*e790*/  SHF.R.U32.HI R3, RZ, R8, R3 ;  /* 0x00000008ff037219 */ /* 0x000fca0000011603 */
[----:B------:R-:W1:Y:S01]  /*e7a0*/  LDC R20, c[0x0][0x648] ;  /* 0x00019200ff147b82 */ /* 0x000e620000000800 */
[-CC-:B--2---:R-:W-:Y:S02]  /*e7b0*/  SHF.R.U64 R15, R10, R22.reuse, R3.reuse ;  /* 0x000000160a0f7219 */ /* 0x184fe40000001203 */
[----:B------:R-:W-:Y:S01]  /*e7c0*/  SHF.R.U32.HI R2, RZ, R22, R3 ;  /* 0x00000016ff027219 */ /* 0x000fe20000011603 */
[----:B------:R-:W-:-:S04]  /*e7d0*/  IMAD.MOV.U32 R22, RZ, RZ, 0x1 ;  /* 0x00000001ff167424 */ /* 0x000fc800078e00ff */
[----:B------:R-:W2:Y:S01]  /*e7e0*/  LDC R21, c[0x0][0x638] ;  /* 0x00018e00ff157b82 */ /* 0x000ea20000000800 */
[-CC-:B---3--:R-:W-:Y:S02]  /*e7f0*/  SHF.R.U64 R16, R15, R23.reuse, R2.reuse ;  /* 0x000000170f107219 */ /* 0x188fe40000001202 */
[-C--:B------:R-:W-:Y:S02]  /*e800*/  SHF.L.U32 R6, R6, R23.reuse, RZ ;  /* 0x0000001706067219 */ /* 0x080fe400000006ff */
[----:B------:R-:W-:Y:S01]  /*e810*/  SHF.R.U32.HI R3, RZ, R23, R2 ;  /* 0x00000017ff037219 */ /* 0x000fe20000011602 */
[----:B------:R-:W-:Y:S01]  /*e820*/  IMAD.MOV.U32 R2, RZ, RZ, R16 ;  /* 0x000000ffff027224 */ /* 0x000fe200078e0010 */
[----:B------:R-:W-:Y:S01]  /*e830*/  LOP3.LUT R26, RZ, R6, RZ, 0x33, !PT ;  /* 0x00000006ff1a7212 */ /* 0x000fe200078e33ff */
[----:B------:R-:W3:Y:S01]  /*e840*/  LDC R27, c[0x0][0x610] ;  /* 0x00018400ff1b7b82 */ /* 0x000ee20000000800 */
[----:B------:R-:W-:Y:S05]  /*e850*/  @!P0 BRA `(.L_x_422) ;  /* 0x0000000000288947 */ /* 0x000fea0003800000 */
        /* <DEDUP_REMOVED lines=10> */
.L_x_422:
[----:B------:R-:W4:Y:S01]  /*e900*/  LDC R6, c[0x0][0x65c] ;  /* 0x00019700ff067b82 */ /* 0x000f220000000800 */
[----:B-1----:R-:W-:Y:S01]  /*e910*/  SHF.R.U64 R3, R2, R20, R3 ;  /* 0x0000001402037219 */ /* 0x002fe20000001203 */
[----:B0-----:R-:W-:Y:S01]  /*e920*/  VIADD R7, R19, 0xffffffff ;  /* 0xffffffff13077836 */ /* 0x001fe20000000000 */
[----:B------:R-:W-:Y:S02]  /*e930*/  SHF.L.U32 R22, R22, R23, RZ ;  /* 0x0000001716167219 */ /* 0x000fe400000006ff */
[----:B------:R-:W-:Y:S01]  /*e940*/  LOP3.LUT R2, R15, R26, RZ, 0xc0, !PT ;  /* 0x0000001a0f027212 */ /* 0x000fe200078ec0ff */
[----:B------:R-:W-:Y:S01]  /*e950*/  IMAD.MOV R5, RZ, RZ, -R3 ;  /* 0x000000ffff057224 */ /* 0x000fe200078e0a03 */
[----:B------:R-:W-:-:S03]  /*e960*/  LOP3.LUT R7, R10, R7, RZ, 0xc0, !PT ;  /* 0x000000070a077212 */ /* 0x000fc600078ec0ff */
[----:B------:R-:W-:Y:S02]  /*e970*/  IMAD R3, R22, R3, R2 ;  /* 0x0000000316037224 */ /* 0x000fe400078e0202 */
[----:B--2---:R-:W-:Y:S01]  /*e980*/  IMAD R2, R5, R21, R16 ;  /* 0x0000001505027224 */ /* 0x004fe200078e0210 */
[----:B----4-:R-:W-:Y:S01]  /*e990*/  ISETP.NE.AND P0, PT, R6, 0x1, PT ;  /* 0x000000010600780c */ /* 0x010fe20003f05270 */
[----:B------:R-:W-:-:S12]  /*e9a0*/  IMAD.MOV.U32 R6, RZ, RZ, R12 ;  /* 0x000000ffff067224 */ /* 0x000fd800078e000c */
[----:B------:R-:W-:Y:S01]  /*e9b0*/  @P0 IMAD R0, R13, R14, R4 ;  /* 0x0000000e0d000224 */ /* 0x000fe200078e0204 */
[----:B------:R-:W-:-:S03]  /*e9c0*/  MOV R4, 0x1 ;  /* 0x0000000100047802 */ /* 0x000fc60000000f00 */
[----:B---3--:R-:W-:Y:S02]  /*e9d0*/  IMAD R0, R3, R27, R0 ;  /* 0x0000001b03007224 */ /* 0x008fe400078e0200 */
[----:B------:R-:W-:Y:S01]  /*e9e0*/  IMAD R3, R2, R19, R7 ;  /* 0x0000001302037224 */ /* 0x000fe200078e0207 */
[----:B------:R-:W-:-:S04]  /*e9f0*/  PRMT R2, R4, 0x7610, R2 ;  /* 0x0000761004027816 */ /* 0x000fc80000000002 */
[----:B------:R-:W-:Y:S02]  /*ea00*/  SEL R7, R3, R0, !P0 ;  /* 0x0000000003077207 */ /* 0x000fe40004000000 */
[----:B------:R-:W-:-:S07]  /*ea10*/  SEL R3, R0, R3, !P0 ;  /* 0x0000000300037207 */ /* 0x000fce0004000000 */
.L_x_420:
[----:B------:R-:W-:-:S08]  /*ea20*/  NOP ;  /* 0x0000000000007918 */ /* 0x000fd00000000000 */
[----:B------:R-:W0:-:S00]  /*ea30*/  USETMAXREG.DEALLOC.CTAPOOL 0x28 ;  /* 0x00000028000079c8 */ /* 0x000e0000080e0500 */
[----:B------:R-:W-:-:S13]  /*ea40*/  ISETP.NE.AND P0, PT, RZ, UR8, PT ;  /* 0x00000008ff007c0c */ /* 0x000fda000bf05270 */
[----:B------:R-:W-:Y:S05]  /*ea50*/  @P0 EXIT ;  /* 0x000000000000094d */ /* 0x000fea0003800000 */
[----:B0-----:R-:W-:Y:S01]  /*ea60*/  LOP3.LUT P0, RZ, R2, 0xff, RZ, 0xc0, !PT ;  /* 0x000000ff02ff7812 */ /* 0x001fe2000780c0ff */
[----:B------:R-:W-:Y:S02]  /*ea70*/  IMAD.MOV.U32 R0, RZ, RZ, 0x1 ;  /* 0x00000001ff007424 */ /* 0x000fe400078e00ff */
[----:B------:R-:W-:-:S10]  /*ea80*/  IMAD.MOV.U32 R9, RZ, RZ, RZ ;  /* 0x000000ffff097224 */ /* 0x000fd400078e00ff */
[----:B------:R-:W-:Y:S05]  /*ea90*/  @!P0 BRA `(.L_x_423) ;  /* 0x0000000c00588947 */ /* 0x000fea0003800000 */
[----:B------:R-:W0:Y:S01]  /*eaa0*/  S2R R8, SR_CgaCtaId ;  /* 0x0000000000087919 */ /* 0x000e220000008800 */
[----:B------:R-:W-:Y:S01]  /*eab0*/  ULDC UR4, c[0x0][0x28c] ;  /* 0x0000a30000047ab9 */ /* 0x000fe20000000800 */
[----:B------:R-:W-:Y:S01]  /*eac0*/  ULDC UR5, c[0x0][0x600] ;  /* 0x0001800000057ab9 */ /* 0x000fe20000000800 */
[----:B------:R-:W-:Y:S01]  /*ead0*/  UIADD3 UR9, UR4, 0xf, URZ ;  /* 0x0000000f04097890 */ /* 0x000fe2000fffe03f */
[----:B------:R-:W-:Y:S01]  /*eae0*/  BSSY B0, `(.L_x_423) ;  /* 0x00000d1000007945 */ /* 0x000fe20003800000 */
[----:B------:R-:W-:Y:S01]  /*eaf0*/  ULDC UR7, c[0x0][0x658] ;  /* 0x0001960000077ab9 */ /* 0x000fe20000000800 */
[----:B------:R-:W-:Y:S01]  /*eb00*/  UMOV UR10, 0x1 ;  /* 0x00000001000a7882 */ /* 0x000fe20000000000 */
[----:B------:R-:W-:Y:S01]  /*eb10*/  UIADD3 UR4, UR5, -0x1, URZ ;  /* 0xffffffff05047890 */ /* 0x000fe2000fffe03f */
[----:B------:R-:W-:Y:S01]  /*eb20*/  IMAD.MOV.U32 R10, RZ, RZ, 0x1 ;  /* 0x00000001ff0a7424 */ /* 0x000fe200078e00ff */
[----:B------:R-:W-:Y:S01]  /*eb30*/  UMOV UR8, 0xffffffff ;  /* 0xffffffff00087882 */ /* 0x000fe20000000000 */
[----:B------:R-:W-:Y:S01]  /*eb40*/  USHF.L.U32 UR5, UR10, UR7, URZ ;  /* 0x000000070a057299 */ /* 0x000fe2000800063f */
[----:B------:R-:W-:Y:S01]  /*eb50*/  IMAD.MOV.U32 R0, RZ, RZ, 0x1 ;  /* 0x00000001ff007424 */ /* 0x000fe200078e00ff */
[----:B------:R-:W-:Y:S01]  /*eb60*/  USHF.R.S32.HI UR10, URZ, 0x1f, UR9 ;  /* 0x0000001f3f0a7899 */ /* 0x000fe20008011409 */
[----:B------:R-:W-:Y:S01]  /*eb70*/  IMAD.MOV.U32 R9, RZ, RZ, RZ ;  /* 0x000000ffff097224 */ /* 0x000fe200078e00ff */
[----:B------:R-:W-:Y:S01]  /*eb80*/  ULDC UR6, c[0x0][0xc] ;  /* 0x0000030000067ab9 */ /* 0x000fe20000000800 */
[----:B------:R-:W-:-:S02]  /*eb90*/  USHF.L.U32 UR11, UR8, UR7, URZ ;  /* 0x00000007080b7299 */ /* 0x000fc4000800063f */
[----:B------:R-:W-:Y:S01]  /*eba0*/  ULEA.HI UR10, UR10, UR9, URZ, 0x4 ;  /* 0x000000090a0a7291 */ /* 0x000fe2000f8f203f */
[----:B------:R-:W-:Y:S01]  /*ebb0*/  ULDC UR7, c[0x0][0x10] ;  /* 0x0000040000077ab9 */ /* 0x000fe20000000800 */
[----:B------:R-:W-:Y:S01]  /*ebc0*/  ULDC UR8, c[0x0][0x14] ;  /* 0x0000050000087ab9 */ /* 0x000fe20000000800 */
[----:B------:R-:W-:Y:S02]  /*ebd0*/  UIMAD.WIDE.U32 UR6, UR6, UR7, URZ ;  /* 0x00000007060672a5 */ /* 0x000fe4000f8e003f */
[----:B------:R-:W-:Y:S02]  /*ebe0*/  USHF.R.S32.HI UR18, URZ, 0x4, UR10 ;  /* 0x000000043f127899 */ /* 0x000fe4000801140a */
[----:B------:R-:W-:Y:S02]  /*ebf0*/  UIMAD.WIDE.U32 UR22, UR6, UR8, URZ ;  /* 0x00000008061672a5 */ /* 0x000fe4000f8e003f */
[----:B------:R-:W-:Y:S02]  /*ec00*/  UIMAD UR13, UR7, UR8, URZ ;  /* 0x00000008070d72a4 */ /* 0x000fe4000f8e023f */
[----:B------:R-:W-:-:S02]  /*ec10*/  ULOP3.LUT UR21, UR40, 0x2, URZ, 0xfc, !UPT ;  /* 0x0000000228157892 */ /* 0x000fc4000f8efc3f */
[----:B------:R-:W-:Y:S01]  /*ec20*/  ULOP3.LUT UR19, URZ, UR11, URZ, 0x33, !UPT ;  /* 0x0000000b3f137292 */ /* 0x000fe2000f8e333f */
[----:B0-----:R-:W-:Y:S01]  /*ec30*/  LOP3.LUT R8, R8, 0x1, RZ, 0xc0, !PT ;  /* 0x0000000108087812 */ /* 0x001fe200078ec0ff */
[----:B------:R-:W-:Y:S02]  /*ec40*/  UIADD3 UR13, UR23, UR13, URZ ;  /* 0x0000000d170d7290 */ /* 0x000fe4000fffe03f */
[----:B------:R-:W-:Y:S01]  /*ec50*/  UIADD3 UR26, UR18, 0x1, URZ ;  /* 0x00000001121a7890 */ /* 0x000fe2000fffe03f */
[----:B------:R-:W-:-:S11]  /*ec60*/  ULDC.64 UR24, c[0x0][0x198] ;  /* 0x0000660000187ab9 */ /* 0x000fd60000000a00 */
.L_x_434:
[----:B------:R-:W-:-:S03]  /*ec70*/  UMOV UR6, 0xffffffff ;  /* 0xffffffff00067882 */ /* 0x000fc60000000000 */
[----:B------:R-:W-:Y:S05]  /*ec80*/  BRA.DIV UR6, `(.L_x_424) ;  /* 0x0000001606c47947 */ /* 0x000fea000b800000 */
[----:B------:R-:W-:-:S13]  /*ec90*/  ELECT P6, URZ, PT ;  /* 0x00000000003f782f */ /* 0x000fda00038c0000 */
.L_x_459:
[----:B------:R-:W0:Y:S01]  /*eca0*/  LDC R2, c[0x0][0x28c] ;  /* 0x0000a300ff027b82 */ /* 0x000e220000000800 */
[----:B------:R-:W-:Y:S01]  /*ecb0*/  BSSY B1, `(.L_x_425) ;  /* 0x000003c000017945 */ /* 0x000fe20003800000 */
[----:B0-----:R-:W-:-:S13]  /*ecc0*/  ISETP.LT.OR P6, PT, R2, 0x1, !P6 ;  /* 0x000000010200780c */ /* 0x001fda00077c1670 */
[----:B------:R-:W-:Y:S05]  /*ecd0*/  @P6 BRA `(.L_x_426) ;  /* 0x0000000000e46947 */ /* 0x000fea0003800000 */
[----:B------:R-:W-:Y:S01]  /*ece0*/  IMAD R7, R7, 0x2, R8 ;  /* 0x0000000207077824 */ /* 0x000fe200078e0208 */
[----:B------:R-:W-:Y:S01]  /*ecf0*/  MOV R15, UR26 ;  /* 0x0000001a000f7c02 */ /* 0x000fe20008000f00 */
[----:B------:R-:W-:Y:S02]  /*ed00*/  IMAD R11, R3, 0xc0, RZ ;  /* 0x000000c0030b7824 */ /* 0x000fe400078e02ff */
[----:B------:R-:W-:Y:S02]  /*ed10*/  IMAD.MOV.U32 R14, RZ, RZ, RZ ;  /* 0x000000ffff0e7224 */ /* 0x000fe400078e00ff */
[----:B------:R-:W-:Y:S02]  /*ed20*/  IMAD.MOV.U32 R2, RZ, RZ, R0 ;  /* 0x000000ffff027224 */ /* 0x000fe400078e0000 */
[----:B------:R-:W-:Y:S02]  /*ed30*/  IMAD.MOV.U32 R3, RZ, RZ, R9 ;  /* 0x000000ffff037224 */ /* 0x000fe400078e0009 */
[----:B------:R-:W-:-:S07]  /*ed40*/  IMAD R7, R7, 0x60, RZ ;  /* 0x0000006007077824 */ /* 0x000fce00078e02ff */
.L_x_429:
[----:B------:R-:W0:Y:S01]  /*ed50*/  S2R R5, SR_CgaCtaId ;  /* 0x0000000000057919 */ /* 0x000e220000008800 */
[----:B------:R-:W-:Y:S01]  /*ed60*/  MOV R4, 0x400 ;  /* 0x0000040000047802 */ /* 0x000fe20000000f00 */
[----:B------:R-:W1:Y:S03]  /*ed70*/  S2R R16, SR_TID.X ;  /* 0x0000000000107919 */ /* 0x000e660000002100 */
[----:B0-----:R-:W-:Y:S02]  /*ed80*/  LEA R12, R5, R4, 0x18 ;  /* 0x00000004050c7211 */ /* 0x001fe400078ec0ff */
[----:B------:R-:W-:Y:S02]  /*ed90*/  SHF.L.U32 R4, R2, 0x1f, RZ ;  /* 0x0000001f02047819 */ /* 0x000fe400000006ff */
[----:B-1----:R-:W-:Y:S01]  /*eda0*/  LOP3.LUT P1, RZ, R16, 0x7f, RZ, 0xc0, !PT ;  /* 0x0000007f10ff7812 */ /* 0x002fe2000782c0ff */
[----:B------:R-:W-:-:S04]  /*edb0*/  IMAD R13, R3, 0x8, R12 ;  /* 0x00000008030d7824 */ /* 0x000fc800078e020c */
[----:B------:R-:W0:Y:S08]  /*edc0*/  SYNCS.PHASECHK.TRANS64.TRYWAIT P0, [R13+URZ+0x90], R4 ;  /* 0x000090040d0075a7 */ /* 0x000e30000800017f */
[----:B------:R-:W1:Y:S01]  /*edd0*/  @!P1 LDC R5, c[0x0][0x500] ;  /* 0x00014000ff059b82 */ /* 0x000e620000000800 */
[----:B0-----:R-:W-:Y:S05]  /*ede0*/  @!P0 BRA `(.L_x_427) ;  /* 0x00000014008c8947 */ /* 0x001fea0003800000 */
.L_x_460:
[----:B------:R-:W-:Y:S01]  /*edf0*/  UPRMT UR6, UR21, 0x9910, URZ ;  /* 0x0000991015067896 */ /* 0x000fe2000800003f */
[----:B-1----:R1:W-:Y:S03]  /*ee00*/  @!P1 SYNCS.ARRIVE.TRANS64 RZ, [R13+URZ], R5 ;  /* 0x000000050dff99a7 */ /* 0x0023e6000800003f */
[----:B------:R-:W-:-:S06]  /*ee10*/  UISETP.NE.AND UP0, UPT, UR6, 0x2, UPT ;  /* 0x000000020600788c */ /* 0x000fcc000bf05270 */
[----:B------:R-:W-:-:S13]  /*ee20*/  PLOP3.LUT P0, PT, PT, PT, UP0, 0x80, 0x0 ;  /* 0x000000000000781c */ /* 0x000fda0003f0f008 */
[----:B-1----:R-:W-:Y:S05]  /*ee30*/  @P0 BRA `(.L_x_428) ;  /* 0x0000000000040947 */ /* 0x002fea0003800000 */
[----:B------:R-:W-:Y:S01]  /*ee40*/  BPT.TRAP 0x1 ;  /* 0x000000040000795c */ /* 0x000fe20000300000 */
.L_x_428:
[----:B0-----:R-:W-:Y:S01]  /*ee50*/  IMAD R4, R3, 0x2, R8 ;  /* 0x0000000203047824 */ /* 0x001fe200078e0208 */
[----:B------:R-:W-:Y:S01]  /*ee60*/  R2UR UR9, R13 ;  /* 0x000000000d0972ca */ /* 0x000fe200000e0000 */
[--C-:B------:R-:W-:Y:S01]  /*ee70*/  IMAD R5, R3, 0x1800, R12.reuse ;  /* 0x0000180003057824 */ /* 0x100fe200078e020c */
[----:B------:R-:W-:Y:S01]  /*ee80*/  UIADD3 UR6, UP0, UR24, 0xf0, URZ ;  /* 0x000000f018067890 */ /* 0x000fe2000ff1e03f */
[----:B------:R-:W-:Y:S01]  /*ee90*/  IMAD R4, R4, 0x600, RZ ;  /* 0x0000060004047824 */ /* 0x000fe200078e02ff */
[----:B------:R-:W-:Y:S01]  /*eea0*/  R2UR UR11, R11 ;  /* 0x000000000b0b72ca */ /* 0x000fe200000e0000 */
[----:B------:R-:W-:Y:S01]  /*eeb0*/  VIADD R15, R15, 0xffffffff ;  /* 0xffffffff0f0f7836 */ /* 0x000fe20000000000 */
[----:B------:R-:W-:Y:S01]  /*eec0*/  R2UR UR7, R5 ;  /* 0x00000000050772ca */ /* 0x000fe200000e0000 */
[----:B------:R-:W-:Y:S01]  /*eed0*/  IMAD R4, R4, 0x2, R12 ;  /* 0x0000000204047824 */ /* 0x000fe200078e020c */
[----:B------:R-:W-:Y:S01]  /*eee0*/  R2UR UR10, R14 ;  /* 0x000000000e0a72ca */ /* 0x000fe200000e0000 */
[----:B------:R-:W-:Y:S01]  /*eef0*/  UIADD3 UR28, UP1, UR24, 0x1f0, URZ ;  /* 0x000001f0181c7890 */ /* 0x000fe2000ff3e03f */
[----:B------:R-:W-:Y:S01]  /*ef00*/  R2UR UR12, R6 ;  /* 0x00000000060c72ca */ /* 0x000fe200000e0000 */
[----:B------:R-:W-:Y:S01]  /*ef10*/  VIADD R3, R3, 0x1 ;  /* 0x0000000103037836 */ /* 0x000fe20000000000 */
[----:B------:R-:W-:Y:S01]  /*ef20*/  R2UR UR8, R4 ;  /* 0x00000000040872ca */ /* 0x000fe200000e0000 */
[----:B------:R-:W-:Y:S01]  /*ef30*/  UIADD3.X UR29, URZ, UR25, URZ, UP1, !UPT ;  /* 0x000000193f1d7290 */ /* 0x000fe20008ffe43f */
[----:B------:R-:W-:Y:S01]  /*ef40*/  R2UR UR20, R7 ;  /* 0x00000000071472ca */ /* 0x000fe200000e0000 */
[----:B------:R-:W-:Y:S01]  /*ef50*/  UMOV UR14, 0x0 ;  /* 0x00000000000e7882 */ /* 0x000fe20000000000 */
[----:B------:R-:W-:Y:S01]  /*ef60*/  ISETP.GT.AND P1, PT, R15, 0x1, PT ;  /* 0x000000010f00780c */ /* 0x000fe20003f24270 */
[----:B------:R-:W-:Y:S01]  /*ef70*/  UMOV UR15, 0x10000000 ;  /* 0x10000000000f7882 */ /* 0x000fe20000000000 */
[C---:B------:R-:W-:Y:S01]  /*ef80*/  ISETP.NE.AND P0, PT, R3.reuse, 0x12, PT ;  /* 0x000000120300780c */ /* 0x040fe20003f05270 */
[----:B------:R-:W-:Y:S01]  /*ef90*/  UIADD3 UR16, UR7, 0x200, URZ ;  /* 0x0000020007107890 */ /* 0x000fe2000fffe03f */
[----:B------:R-:W-:Y:S01]  /*efa0*/  VIADD R14, R14, 0x10 ;  /* 0x000000100e0e7836 */ /* 0x000fe20000000000 */
[----:B------:R-:W-:Y:S01]  /*efb0*/  UIADD3.X UR7, URZ, UR25, URZ, UP0, !UPT ;  /* 0x000000193f077290 */ /* 0x000fe200087fe43f */
[----:B------:R-:W-:Y:S01]  /*efc0*/  SEL R5, RZ, 0x1, P0 ;  /* 0x00000001ff057807 */ /* 0x000fe20000000000 */
[----:B------:R-:W-:Y:S01]  /*efd0*/  UMOV UR27, 0x30000 ;  /* 0x00030000001b7882 */ /* 0x000fe20000000000 */
[----:B------:R-:W-:Y:S01]  /*efe0*/  SEL R3, R3, RZ, P0 ;  /* 0x000000ff03037207 */ /* 0x000fe20000000000 */
[----:B------:R-:W-:Y:S01]  /*eff0*/  UIADD3 UR17, UR8, 0x1b200, URZ ;  /* 0x0001b20008117890 */ /* 0x000fe2000fffe03f */
[----:B------:R-:W-:-:S02]  /*f000*/  LOP3.LUT R2, R2, R5, RZ, 0x3c, !PT ;  /* 0x0000000502027212 */ /* 0x000fc400078e3cff */
[----:B------:R-:W-:Y:S02]  /*f010*/  UMOV UR8, UR16 ;  /* 0x0000001000087c82 */ /* 0x000fe40008000000 */
[----:B------:R0:W-:Y:S02]  /*f020*/  UTMALDG.3D [UR8], [UR6], desc[UR14] ;  /* 0x00000e08060075b4 */ /* 0x0001e40008011000 */
[----:B0-----:R-:W-:Y:S01]  /*f030*/  UMOV UR8, UR17 ;  /* 0x0000001100087c82 */ /* 0x001fe20008000000 */
[----:B------:R-:W-:Y:S02]  /*f040*/  UMOV UR11, UR20 ;  /* 0x00000014000b7c82 */ /* 0x000fe40008000000 */
[----:B------:R0:W-:Y:S02]  /*f050*/  UTMALDG.3D.MULTICAST [UR8], [UR28], UR27, desc[UR14] ;  /* 0x00000e081c0073b4 */ /* 0x0001e4000801181b */
[----:B0-----:R-:W-:Y:S05]  /*f060*/  @P1 BRA `(.L_x_429) ;  /* 0xfffffffc00381947 */ /* 0x001fea000383ffff */
.L_x_426:
[----:B------:R-:W-:Y:S05]  /*f070*/  BSYNC B1 ;  /* 0x0000000000017941 */ /* 0x000fea0003800000 */
.L_x_425:
[----:B------:R-:W-:Y:S01]  /*f080*/  LOP3.LUT P1, RZ, R10, 0xff, RZ, 0xc0, !PT ;  /* 0x000000ff0aff7812 */ /* 0x000fe2000782c0ff */
[----:B------:R-:W-:Y:S01]  /*f090*/  IMAD.U32 R6, RZ, RZ, UR18 ;  /* 0x00000012ff067e24 */ /* 0x000fe2000f8e00ff */
[----:B------:R-:W-:Y:S01]  /*f0a0*/  IADD3 R4, R9, UR18, RZ ;  /* 0x0000001209047c10 */ /* 0x000fe2000fffe0ff */
[----:B------:R-:W-:Y:S01]  /*f0b0*/  ULDC.64 UR6, c[0x0][0x650] ;  /* 0x0001940000067ab9 */ /* 0x000fe20000000a00 */
[----:B------:R-:W-:Y:S01]  /*f0c0*/  UISETP.GE.U32.AND UP0, UPT, UR18, 0x12, UPT ;  /* 0x000000121200788c */ /* 0x000fe2000bf06070 */
[----:B------:R-:W-:Y:S01]  /*f0d0*/  BSSY B1, `(.L_x_430) ;  /* 0x000006f000017945 */ /* 0x000fe20003800000 */
[----:B------:R-:W-:Y:S01]  /*f0e0*/  ISETP.GT.U32.AND P0, PT, R4, 0x11, PT ;  /* 0x000000110400780c */ /* 0x000fe20003f04070 */
[----:B------:R-:W-:Y:S01]  /*f0f0*/  IMAD.MOV.U32 R7, RZ, RZ, -0x1 ;  /* 0xffffffffff077424 */ /* 0x000fe200078e00ff */
[----:B------:R-:W-:Y:S02]  /*f100*/  PRMT R10, RZ, 0x7610, R10 ;  /* 0x00007610ff0a7816 */ /* 0x000fe4000000000a */
[----:B------:R-:W-:Y:S01]  /*f110*/  ISETP.LT.U32.AND P0, PT, R6, 0x12, P0 ;  /* 0x000000120600780c */ /* 0x000fe20000701070 */
[----:B------:R-:W-:Y:S01]  /*f120*/  IMAD.MOV.U32 R6, RZ, RZ, -0x1 ;  /* 0xffffffffff067424 */ /* 0x000fe200078e00ff */
[----:B------:R-:W-:Y:S01]  /*f130*/  PLOP3.LUT P2, PT, PT, PT, UP0, 0x80, 0x0 ;  /* 0x000000000000781c */ /* 0x000fe20003f4f008 */
[----:B------:R-:W0:Y:S01]  /*f140*/  @P1 S2R R3, SR_CgaCtaId ;  /* 0x0000000000031919 */ /* 0x000e220000008800 */
[----:B------:R-:W-:-:S04]  /*f150*/  @P1 MOV R2, 0x400 ;  /* 0x0000040000021802 */ /* 0x000fc80000000f00 */
[----:B0-----:R-:W-:Y:S01]  /*f160*/  @P1 LEA R5, R3, R2, 0x18 ;  /* 0x0000000203051211 */ /* 0x001fe200078ec0ff */
[----:B------:R-:W-:-:S03]  /*f170*/  IMAD.WIDE.U32 R2, R4, 0x38e38e39, RZ ;  /* 0x38e38e3904027825 */ /* 0x000fc600078e00ff */
[----:B------:R0:W-:Y:S01]  /*f180*/  @P1 SYNCS.ARRIVE.TRANS64.A1T0 RZ, [R5+URZ+0x138], RZ ;  /* 0x000138ff05ff19a7 */ /* 0x0001e2000810003f */
[----:B------:R-:W-:Y:S02]  /*f190*/  IADD3 R18, P1, R18, UR22, RZ ;  /* 0x0000001612127c10 */ /* 0x000fe4000ff3e0ff */
[----:B------:R-:W-:Y:S02]  /*f1a0*/  PRMT R2, RZ, 0x7610, R2 ;  /* 0x00007610ff027816 */ /* 0x000fe40000000002 */
[----:B------:R-:W-:Y:S02]  /*f1b0*/  IADD3.X R17, R17, UR13, RZ, P1, !PT ;  /* 0x0000000d11117c10 */ /* 0x000fe40008ffe4ff */
[----:B0-----:R-:W-:Y:S02]  /*f1c0*/  SHF.R.U32.HI R5, RZ, 0x2, R3 ;  /* 0x00000002ff057819 */ /* 0x001fe40000011603 */
[----:B------:R-:W-:Y:S02]  /*f1d0*/  SEL R3, RZ, 0x1, !P0 ;  /* 0x00000001ff037807 */ /* 0x000fe40004000000 */
[----:B------:R-:W-:Y:S01]  /*f1e0*/  ISETP.GE.U32.AND P0, PT, R18, UR6, PT ;  /* 0x0000000612007c0c */ /* 0x000fe2000bf06070 */
[----:B------:R-:W-:Y:S01]  /*f1f0*/  IMAD R9, R5, -0x12, R4 ;  /* 0xffffffee05097824 */ /* 0x000fe200078e0204 */
[----:B------:R-:W-:Y:S01]  /*f200*/  LOP3.LUT R0, R0, R3, RZ, 0x3c, !PT ;  /* 0x0000000300007212 */ /* 0x000fe200078e3cff */
[----:B------:R-:W-:Y:S01]  /*f210*/  IMAD.MOV.U32 R3, RZ, RZ, -0x1 ;  /* 0xffffffffff037424 */ /* 0x000fe200078e00ff */
[----:B------:R-:W-:-:S02]  /*f220*/  ISETP.GE.U32.AND.EX P0, PT, R17, UR7, PT, P0 ;  /* 0x0000000711007c0c */ /* 0x000fc4000bf06100 */
[----:B------:R-:W-:-:S11]  /*f230*/  @P2 LOP3.LUT R0, R0, 0x1, R5, 0x78, !PT ;  /* 0x0000000100002812 */ /* 0x000fd600078e7805 */
[----:B------:R-:W-:Y:S05]  /*f240*/  @P0 BRA `(.L_x_431) ;  /* 0x00000004005c0947 */ /* 0x000fea0003800000 */
[----:B------:R-:W-:Y:S01]  /*f250*/  ULDC.64 UR6, c[0x0][0x628] ;  /* 0x00018a0000067ab9 */ /* 0x000fe20000000a00 */
[----:B------:R-:W0:Y:S01]  /*f260*/  S2R R12, SR_CTAID.X ;  /* 0x00000000000c7919 */ /* 0x000e220000002500 */
[----:B------:R-:W-:Y:S01]  /*f270*/  ISETP.NE.U32.AND P0, PT, RZ, UR6, PT ;  /* 0x00000006ff007c0c */ /* 0x000fe2000bf05070 */
[----:B------:R-:W-:Y:S01]  /*f280*/  ULDC UR9, c[0x0][0x630] ;  /* 0x00018c0000097ab9 */ /* 0x000fe20000000800 */
[----:B------:R-:W-:Y:S01]  /*f290*/  IMAD.MOV.U32 R2, RZ, RZ, R18 ;  /* 0x000000ffff027224 */ /* 0x000fe200078e0012 */
[----:B------:R-:W1:Y:S01]  /*f2a0*/  S2R R11, SR_CTAID.Y ;  /* 0x00000000000b7919 */ /* 0x000e620000002600 */
[----:B------:R-:W-:Y:S01]  /*f2b0*/  ISETP.NE.AND.EX P0, PT, RZ, UR7, PT, P0 ;  /* 0x00000007ff007c0c */ /* 0x000fe2000bf05300 */
[----:B------:R-:W-:-:S12]  /*f2c0*/  IMAD.MOV.U32 R3, RZ, RZ, R17 ;  /* 0x000000ffff037224 */ /* 0x000fd800078e0011 */
[----:B------:R-:W-:Y:S05]  /*f2d0*/  @!P0 BRA `(.L_x_432) ;  /* 0x0000000000288947 */ /* 0x000fea0003800000 */
[----:B------:R-:W-:Y:S02]  /*f2e0*/  ULDC UR8, c[0x0][0x634] ;  /* 0x00018d0000087ab9 */ /* 0x000fe40000000800 */
[----:B------:R-:W-:-:S05]  /*f2f0*/  IADD3 R7, P0, R18, UR8, RZ ;  /* 0x0000000812077c10 */ /* 0x000fca000ff1e0ff */
[----:B------:R-:W-:-:S04]  /*f300*/  IMAD.X R13, RZ, RZ, R17, P0 ;  /* 0x000000ffff0d7224 */ /* 0x000fc800000e0611 */
[----:B------:R-:W-:-:S04]  /*f310*/  IMAD.WIDE.U32 R4, R13, UR6, RZ ;  /* 0x000000060d047c25 */ /* 0x000fc8000f8e00ff */
[----:B------:R-:W-:-:S04]  /*f320*/  IMAD.WIDE.U32 R4, P0, R7, UR7, R4 ;  /* 0x0000000707047c25 */ /* 0x000fc8000f800004 */
[----:B------:R-:W-:Y:S01]  /*f330*/  IMAD.WIDE.U32 R6, R7, UR6, RZ ;  /* 0x0000000607067c25 */ /* 0x000fe2000f8e00ff */
[----:B------:R-:W-:-:S03]  /*f340*/  MOV R2, R5 ;  /* 0x0000000500027202 */ /* 0x000fc60000000f00 */
[----:B------:R-:W-:Y:S01]  /*f350*/  IMAD.X R3, RZ, RZ, RZ, P0 ;  /* 0x000000ffff037224 */ /* 0x000fe200000e06ff */
[----:B------:R-:W-:-:S05]  /*f360*/  IADD3 RZ, P0, R7, R4, RZ ;  /* 0x0000000407ff7210 */ /* 0x000fca0007f1e0ff */
[----:B------:R-:W-:-:S08]  /*f370*/  IMAD.WIDE.U32.X R2, R13, UR7, R2, P0 ;  /* 0x000000070d027c25 */ /* 0x000fd000080e0402 */
.L_x_432:
[--C-:B------:R-:W-:Y:S01]  /*f380*/  SHF.R.U64 R6, R2, UR9, R3.reuse ;  /* 0x0000000902067c19 */ /* 0x100fe20008001203 */
[----:B------:R-:W-:Y:S01]  /*f390*/  ULDC.64 UR6, c[0x0][0x620] ;  /* 0x0001880000067ab9 */ /* 0x000fe20000000a00 */
[----:B------:R-:W-:Y:S01]  /*f3a0*/  SHF.R.U32.HI R2, RZ, UR9, R3 ;  /* 0x00000009ff027c19 */ /* 0x000fe20008011603 */
[----:B------:R-:W-:Y:S01]  /*f3b0*/  IMAD.MOV.U32 R3, RZ, RZ, R17 ;  /* 0x000000ffff037224 */ /* 0x000fe200078e0011 */
[----:B------:R-:W-:Y:S01]  /*f3c0*/  IADD3 R5, P0, RZ, -R6, RZ ;  /* 0x80000006ff057210 */ /* 0x000fe20007f1e0ff */
[----:B------:R-:W2:Y:S01]  /*f3d0*/  LDC R21, c[0x0][0x144] ;  /* 0x00005100ff157b82 */ /* 0x000ea20000000800 */
[----:B0-----:R-:W-:Y:S01]  /*f3e0*/  I2FP.F32.U32 R7, R12 ;  /* 0x0000000c00077245 */ /* 0x001fe20000201000 */
[----:B------:R-:W-:Y:S01]  /*f3f0*/  ULDC.64 UR10, c[0x0][0x640] ;  /* 0x00019000000a7ab9 */ /* 0x000fe20000000a00 */
[----:B------:R-:W-:Y:S01]  /*f400*/  ULDC UR8, c[0x0][0x608] ;  /* 0x0001820000087ab9 */ /* 0x000fe20000000800 */
[----:B------:R-:W-:Y:S01]  /*f410*/  IMAD.X R2, RZ, RZ, ~R2, P0 ;  /* 0x000000ffff027224 */ /* 0x000fe200000e0e02 */
[----:B------:R-:W-:-:S03]  /*f420*/  ISETP.NE.U32.AND P0, PT, RZ, UR10, PT ;  /* 0x0000000aff007c0c */ /* 0x000fc6000bf05070 */
[----:B------:R-:W-:Y:S01]  /*f430*/  IMAD R4, R2, UR6, RZ ;  /* 0x0000000602047c24 */ /* 0x000fe2000f8e02ff */
[----:B------:R-:W0:Y:S01]  /*f440*/  LDC R14, c[0x0][0x148] ;  /* 0x00005200ff0e7b82 */ /* 0x000e220000000800 */
[----:B------:R-:W-:Y:S01]  /*f450*/  IMAD.MOV.U32 R2, RZ, RZ, R18 ;  /* 0x000000ffff027224 */ /* 0x000fe200078e0012 */
[----:B------:R-:W-:-:S03]  /*f460*/  ISETP.NE.AND.EX P0, PT, RZ, UR11, PT, P0 ;  /* 0x0000000bff007c0c */ /* 0x000fc6000bf05300 */
[----:B------:R-:W-:Y:S01]  /*f470*/  IMAD.WIDE.U32 R2, R5, UR6, R2 ;  /* 0x0000000605027c25 */ /* 0x000fe2000f8e0002 */
[----:B------:R-:W-:-:S03]  /*f480*/  ULDC UR6, c[0x0][0x150] ;  /* 0x0000540000067ab9 */ /* 0x000fc60000000800 */
[----:B------:R-:W-:Y:S02]  /*f490*/  IMAD R5, R5, UR7, R4 ;  /* 0x0000000705057c24 */ /* 0x000fe4000f8e0204 */
[----:B------:R-:W-:Y:S01]  /*f4a0*/  FMUL R4, R7, UR6 ;  /* 0x0000000607047c20 */ /* 0x000fe20008400000 */
[----:B------:R-:W-:Y:S01]  /*f4b0*/  ULDC UR6, c[0x0][0x618] ;  /* 0x0001860000067ab9 */ /* 0x000fe20000000800 */
[----:B------:R-:W-:Y:S01]  /*f4c0*/  ULDC UR7, c[0x0][0x154] ;  /* 0x0000550000077ab9 */ /* 0x000fe20000000800 */
[----:B------:R-:W-:-:S03]  /*f4d0*/  IMAD.IADD R3, R3, 0x1, R5 ;  /* 0x0000000103037824 */ /* 0x000fc600078e0205 */
[----:B------:R-:W3:Y:S02]  /*f4e0*/  F2I.U32.TRUNC.NTZ R4, R4 ;  /* 0x0000000400047305 */ /* 0x000ee4000020f000 */
[----:B------:R-:W-:Y:S02]  /*f4f0*/  SHF.R.U64 R7, R2, UR6, R3 ;  /* 0x0000000602077c19 */ /* 0x000fe40008001203 */
[----:B-1----:R-:W-:-:S05]  /*f500*/  I2FP.F32.U32 R2, R11 ;  /* 0x0000000b00027245 */ /* 0x002fca0000201000 */
[----:B------:R-:W-:Y:S01]  /*f510*/  FMUL R5, R2, UR7 ;  /* 0x0000000702057c20 */ /* 0x000fe20008400000 */
[----:B------:R-:W-:Y:S01]  /*f520*/  SHF.R.U32.HI R2, RZ, UR6, R3 ;  /* 0x00000006ff027c19 */ /* 0x000fe20008011603 */
[----:B------:R-:W-:Y:S02]  /*f530*/  ULDC UR6, c[0x0][0x658] ;  /* 0x0001960000067ab9 */ /* 0x000fe40000000800 */
[----:B------:R1:W4:Y:S01]  /*f540*/  F2I.U32.TRUNC.NTZ R16, R5 ;  /* 0x0000000500107305 */ /* 0x000322000020f000 */
[----:B------:R-:W-:Y:S01]  /*f550*/  SHF.R.U64 R15, R7, UR8, R2 ;  /* 0x00000008070f7c19 */ /* 0x000fe20008001202 */
[----:B---3--:R-:W-:Y:S01]  /*f560*/  IMAD.MOV R4, RZ, RZ, -R4 ;  /* 0x000000ffff047224 */ /* 0x008fe200078e0a04 */
[----:B------:R-:W-:-:S03]  /*f570*/  SHF.R.U32.HI R2, RZ, UR8, R2 ;  /* 0x00000008ff027c19 */ /* 0x000fc60008011602 */
[----:B--2---:R-:W-:Y:S01]  /*f580*/  IMAD R12, R21, R4, R12 ;  /* 0x00000004150c7224 */ /* 0x004fe200078e020c */
[--C-:B------:R-:W-:Y:S02]  /*f590*/  SHF.R.U64 R13, R15, UR6, R2.reuse ;  /* 0x000000060f0d7c19 */ /* 0x100fe40008001202 */
[----:B------:R-:W-:-:S03]  /*f5a0*/  SHF.R.U32.HI R19, RZ, UR6, R2 ;  /* 0x00000006ff137c19 */ /* 0x000fc60008011602 */
[----:B------:R-:W-:Y:S02]  /*f5b0*/  IMAD.MOV.U32 R2, RZ, RZ, R13 ;  /* 0x000000ffff027224 */ /* 0x000fe400078e000d */
[----:B------:R-:W-:Y:S01]  /*f5c0*/  IMAD.MOV.U32 R3, RZ, RZ, R19 ;  /* 0x000000ffff037224 */ /* 0x000fe200078e0013 */
[----:B01--4-:R-:W-:Y:S06]  /*f5d0*/  @!P0 BRA `(.L_x_433) ;  /* 0x0000000000288947 */ /* 0x013fec0003800000 */
[----:B------:R-:W-:Y:S02]  /*f5e0*/  ULDC UR6, c[0x0][0x64c] ;  /* 0x0001930000067ab9 */ /* 0x000fe40000000800 */
[----:B------:R-:W-:-:S05]  /*f5f0*/  IADD3 R3, P0, R13, UR6, RZ ;  /* 0x000000060d037c10 */ /* 0x000fca000ff1e0ff */
[----:B------:R-:W-:-:S04]  /*f600*/  IMAD.X R19, RZ, RZ, R19, P0 ;  /* 0x000000ffff137224 */ /* 0x000fc800000e0613 */
[----:B------:R-:W-:-:S04]  /*f610*/  IMAD.WIDE.U32 R4, R19, UR10, RZ ;  /* 0x0000000a13047c25 */ /* 0x000fc8000f8e00ff */
[----:B------:R-:W-:-:S04]  /*f620*/  IMAD.WIDE.U32 R4, P0, R3, UR11, R4 ;  /* 0x0000000b03047c25 */ /* 0x000fc8000f800004 */
[----:B------:R-:W-:-:S04]  /*f630*/  IMAD.WIDE.U32 R2, R3, UR10, RZ ;  /* 0x0000000a03027c25 */ /* 0x000fc8000f8e00ff */
[----:B------:R-:W-:Y:S01]  /*f640*/  IMAD.MOV.U32 R2, RZ, RZ, R5 ;  /* 0x000000ffff027224 */ /* 0x000fe200078e0005 */
[----:B------:R-:W-:Y:S02]  /*f650*/  IADD3 RZ, P1, R3, R4, RZ ;  /* 0x0000000403ff7210 */ /* 0x000fe40007f3e0ff */
[----:B------:R-:W-:-:S03]  /*f660*/  IADD3.X R3, RZ, RZ, RZ, P0, !PT ;  /* 0x000000ffff037210 */ /* 0x000fc600007fe4ff */
[----:B------:R-:W-:-:S08]  /*f670*/  IMAD.WIDE.U32.X R2, R19, UR11, R2, P1 ;  /* 0x0000000b13027c25 */ /* 0x000fd000088e0402 */
.L_x_433:
[----:B------:R-:W0:Y:S01]  /*f680*/  LDC R4, c[0x0][0x65c] ;  /* 0x00019700ff047b82 */ /* 0x000e220000000800 */
[----:B------:R-:W-:Y:S01]  /*f690*/  ULDC UR6, c[0x0][0x648] ;  /* 0x0001920000067ab9 */ /* 0x000fe20000000800 */
[----:B------:R-:W-:Y:S01]  /*f6a0*/  LOP3.LUT R15, R15, UR19, RZ, 0xc0, !PT ;  /* 0x000000130f0f7c12 */ /* 0x000fe2000f8ec0ff */
[----:B------:R-:W-:Y:S01]  /*f6b0*/  IMAD.MOV R16, RZ, RZ, -R16 ;  /* 0x000000ffff107224 */ /* 0x000fe200078e0a10 */
[----:B------:R-:W-:Y:S01]  /*f6c0*/  SHF.R.U64 R2, R2, UR6, R3 ;  /* 0x0000000602027c19 */ /* 0x000fe20008001203 */
[----:B------:R-:W-:Y:S01]  /*f6d0*/  ULDC UR6, c[0x0][0x638] ;  /* 0x00018e0000067ab9 */ /* 0x000fe20000000800 */
[----:B------:R-:W-:Y:S01]  /*f6e0*/  ULDC UR7, c[0x0][0x610] ;  /* 0x0001840000077ab9 */ /* 0x000fe20000000800 */
[----:B------:R-:W-:Y:S02]  /*f6f0*/  IMAD.MOV.U32 R3, RZ, RZ, 0x1 ;  /* 0x00000001ff037424 */ /* 0x000fe400078e00ff */
[----:B------:R-:W-:Y:S01]  /*f700*/  IMAD R15, R2, UR5, R15 ;  /* 0x00000005020f7c24 */ /* 0x000fe2000f8e020f */
[----:B0-----:R-:W-:Y:S01]  /*f710*/  ISETP.NE.AND P0, PT, R4, 0x1, PT ;  /* 0x000000010400780c */ /* 0x001fe20003f05270 */
[----:B------:R-:W-:Y:S01]  /*f720*/  IMAD.MOV R4, RZ, RZ, -R2 ;  /* 0x000000ffff047224 */ /* 0x000fe200078e0a02 */
[----:B------:R-:W-:-:S03]  /*f730*/  LOP3.LUT R2, R7, UR4, RZ, 0xc0, !PT ;  /* 0x0000000407027c12 */ /* 0x000fc6000f8ec0ff */
[----:B------:R-:W-:Y:S01]  /*f740*/  IMAD R13, R4, UR6, R13 ;  /* 0x00000006040d7c24 */ /* 0x000fe2000f8e020d */
[----:B------:R-:W-:-:S03]  /*f750*/  ULDC UR6, c[0x0][0x600] ;  /* 0x0001800000067ab9 */ /* 0x000fc60000000800 */
[--C-:B------:R-:W-:Y:S01]  /*f760*/  IMAD R13, R13, UR6, R2.reuse ;  /* 0x000000060d0d7c24 */ /* 0x100fe2000f8e0202 */
[----:B------:R-:W-:-:S03]  /*f770*/  PRMT R2, R3, 0x7610, R2 ;  /* 0x0000761003027816 */ /* 0x000fc60000000002 */
[----:B------:R-:W-:-:S04]  /*f780*/  @P0 IMAD R12, R14, R16, R11 ;  /* 0x000000100e0c0224 */ /* 0x000fc800078e020b */
[----:B------:R-:W-:-:S05]  /*f790*/  IMAD R12, R15, UR7, R12 ;  /* 0x000000070f0c7c24 */ /* 0x000fca000f8e020c */
[----:B------:R-:W-:Y:S02]  /*f7a0*/  SEL R7, R13, R12, !P0 ;  /* 0x0000000c0d077207 */ /* 0x000fe40004000000 */
[----:B------:R-:W-:-:S07]  /*f7b0*/  SEL R3, R12, R13, !P0 ;  /* 0x0000000d0c037207 */ /* 0x000fce0004000000 */
.L_x_431:
[----:B------:R-:W-:Y:S05]  /*f7c0*/  BSYNC B1 ;  /* 0x0000000000017941 */ /* 0x000fea0003800000 */
.L_x_430:
[----:B------:R-:W-:-:S13]  /*f7d0*/  LOP3.LUT P0, RZ, R2, 0xff, RZ, 0xc0, !PT ;  /* 0x000000ff02ff7812 */ /* 0x000fda000780c0ff */
[----:B------:R-:W-:Y:S05]  /*f7e0*/  @P0 BRA `(.L_x_434) ;  /* 0xfffffff400200947 */ /* 0x000fea000383ffff */
[----:B------:R-:W-:Y:S05]  /*f7f0*/  BSYNC B0 ;  /* 0x0000000000007941 */ /* 0x000fea0003800000 */
.L_x_423:
[----:B------:R-:W-:-:S03]  /*f800*/  UMOV UR6, 0xffffffff ;  /* 0xffffffff00067882 */ /* 0x000fc60000000000 */
[----:B------:R-:W-:Y:S05]  /*f810*/  BRA.DIV UR6, `(.L_x_435) ;  /* 0x0000000e06147947 */ /* 0x000fea000b800000 */
[----:B------:R-:W-:-:S13]  /*f820*/  ELECT P6, URZ, PT ;  /* 0x00000000003f782f */ /* 0x000fda00038c0000 */
.L_x_463:
[----:B------:R-:W-:Y:S04]  /*f830*/  BSSY B0, `(.L_x_436) ;  /* 0x00000aa000007945 */ /* 0x000fe80003800000 */
[----:B------:R-:W-:Y:S05]  /*f840*/  @!P6 BRA `(.L_x_437) ;  /* 0x0000000800a0e947 */ /* 0x000fea0003800000 */
[----:B------:R-:W-:-:S04]  /*f850*/  ULOP3.LUT UR6, UR40, 0x2, URZ, 0xfc, !UPT ;  /* 0x0000000228067892 */ /* 0x000fc8000f8efc3f */
[----:B------:R-:W-:-:S06]  /*f860*/  UISETP.NE.AND UP0, UPT, UR6, 0x3, UPT ;  /* 0x000000030600788c */ /* 0x000fcc000bf05270 */
[----:B------:R-:W-:-:S13]  /*f870*/  PLOP3.LUT P0, PT, PT, PT, UP0, 0x80, 0x0 ;  /* 0x000000000000781c */ /* 0x000fda0003f0f008 */
[----:B------:R-:W-:Y:S05]  /*f880*/  @!P0 BRA `(.L_x_438) ;  /* 0x0000000000048947 */ /* 0x000fea0003800000 */
[----:B------:R-:W-:Y:S01]  /*f890*/  BPT.TRAP 0x1 ;  /* 0x000000040000795c */ /* 0x000fe20000300000 */
.L_x_438:
[----:B------:R-:W0:Y:S01]  /*f8a0*/  S2R R3, SR_CgaCtaId ;  /* 0x0000000000037919 */ /* 0x000e220000008800 */
[----:B------:R-:W-:Y:S02]  /*f8b0*/  MOV R2, 0x400 ;  /* 0x0000040000027802 */ /* 0x000fe40000000f00 */
[----:B------:R-:W-:Y:S02]  /*f8c0*/  SHF.L.U32 R4, R0, 0x1f, RZ ;  /* 0x0000001f00047819 */ /* 0x000fe400000006ff */
[----:B0-----:R-:W-:-:S05]  /*f8d0*/  LEA R2, R3, R2, 0x18 ;  /* 0x0000000203027211 */ /* 0x001fca00078ec0ff */
[----:B------:R-:W-:-:S04]  /*f8e0*/  VIADD R2, R2, 0x90 ;  /* 0x0000009002027836 */ /* 0x000fc80000000000 */
[C---:B------:R-:W-:Y:S02]  /*f8f0*/  IMAD R7, R9.reuse, 0x8, R2 ;  /* 0x0000000809077824 */ /* 0x040fe400078e0202 */
[----:B------:R-:W-:Y:S02]  /*f900*/  VIADD R9, R9, 0x1 ;  /* 0x0000000109097836 */ /* 0x000fe40000000000 */
[----:B------:R-:W0:Y:S03]  /*f910*/  SYNCS.PHASECHK.TRANS64.TRYWAIT P0, [R7+URZ], R4 ;  /* 0x00000004070075a7 */ /* 0x000e26000800017f */
[----:B------:R-:W-:-:S04]  /*f920*/  ISETP.NE.AND P1, PT, R9, 0x12, PT ;  /* 0x000000120900780c */ /* 0x000fc80003f25270 */
[----:B------:R-:W-:Y:S02]  /*f930*/  SEL R3, RZ, 0x1, P1 ;  /* 0x00000001ff037807 */ /* 0x000fe40000800000 */
[----:B------:R-:W-:Y:S02]  /*f940*/  SEL R9, R9, RZ, P1 ;  /* 0x000000ff09097207 */ /* 0x000fe40000800000 */
[----:B------:R-:W-:-:S03]  /*f950*/  LOP3.LUT R6, R0, R3, RZ, 0x3c, !PT ;  /* 0x0000000300067212 */ /* 0x000fc600078e3cff */
[----:B------:R-:W-:Y:S01]  /*f960*/  IMAD R8, R9, 0x8, R2 ;  /* 0x0000000809087824 */ /* 0x000fe200078e0202 */
[----:B------:R-:W-:Y:S01]  /*f970*/  SHF.L.U32 R5, R6, 0x1f, RZ ;  /* 0x0000001f06057819 */ /* 0x000fe200000006ff */
[----:B0-----:R-:W-:Y:S06]  /*f980*/  @!P0 BRA `(.L_x_439) ;  /* 0x0000000800d88947 */ /* 0x001fec0003800000 */
.L_x_464:
[----:B------:R-:W1:Y:S01]  /*f990*/  SYNCS.PHASECHK.TRANS64.TRYWAIT P0, [R8+URZ], R5 ;  /* 0x00000005080075a7 */ /* 0x000e62000800017f */
[----:B------:R-:W-:-:S04]  /*f9a0*/  IADD3 R0, R9, 0x1, RZ ;  /* 0x0000000109007810 */ /* 0x000fc80007ffe0ff */
[----:B------:R-:W-:-:S04]  /*f9b0*/  ISETP.NE.AND P1, PT, R0, 0x12, PT ;  /* 0x000000120000780c */ /* 0x000fc80003f25270 */
[----:B------:R-:W-:Y:S02]  /*f9c0*/  SEL R3, RZ, 0x1, P1 ;  /* 0x00000001ff037807 */ /* 0x000fe40000800000 */
[----:B0-----:R-:W-:Y:S02]  /*f9d0*/  SEL R7, R0, RZ, P1 ;  /* 0x000000ff00077207 */ /* 0x001fe40000800000 */
[----:B------:R-:W-:-:S03]  /*f9e0*/  LOP3.LUT R6, R6, R3, RZ, 0x3c, !PT ;  /* 0x0000000306067212 */ /* 0x000fc600078e3cff */
[----:B------:R-:W-:Y:S01]  /*f9f0*/  IMAD R9, R7, 0x8, R2 ;  /* 0x0000000807097824 */ /* 0x000fe200078e0202 */
[----:B------:R-:W-:Y:S01]  /*fa00*/  SHF.L.U32 R4, R6, 0x1f, RZ ;  /* 0x0000001f06047819 */ /* 0x000fe200000006ff */
[----:B-1----:R-:W-:Y:S06]  /*fa10*/  @!P0 BRA `(.L_x_440) ;  /* 0x0000000800c88947 */ /* 0x002fec0003800000 */
.L_x_465:
[----:B------:R-:W1:Y:S01]  /*fa20*/  SYNCS.PHASECHK.TRANS64.TRYWAIT P0, [R9+URZ], R4 ;  /* 0x00000004090075a7 */ /* 0x000e62000800017f */
[----:B------:R-:W-:-:S05]  /*fa30*/  VIADD R0, R7, 0x1 ;  /* 0x0000000107007836 */ /* 0x000fca0000000000 */
[----:B------:R-:W-:-:S04]  /*fa40*/  ISETP.NE.AND P1, PT, R0, 0x12, PT ;  /* 0x000000120000780c */ /* 0x000fc80003f25270 */
[----:B------:R-:W-:Y:S02]  /*fa50*/  SEL R3, RZ, 0x1, P1 ;  /* 0x00000001ff037807 */ /* 0x000fe40000800000 */
[----:B------:R-:W-:Y:S02]  /*fa60*/  SEL R7, R0, RZ, P1 ;  /* 0x000000ff00077207 */ /* 0x000fe40000800000 */
[----:B------:R-:W-:-:S03]  /*fa70*/  LOP3.LUT R6, R6, R3, RZ, 0x3c, !PT ;  /* 0x0000000306067212 */ /* 0x000fc600078e3cff */
[----:B0-----:R-:W-:Y:S01]  /*fa80*/  IMAD R8, R7, 0x8, R2 ;  /* 0x0000000807087824 */ /* 0x001fe200078e0202 */
[----:B------:R-:W-:Y:S01]  /*fa90*/  SHF.L.U32 R5, R6, 0x1f, RZ ;  /* 0x0000001f06057819 */ /* 0x000fe200000006ff */
[----:B-1----:R-:W-:Y:S06]  /*faa0*/  @!P0 BRA `(.L_x_441) ;  /* 0x0000000800b88947 */ /* 0x002fec0003800000 */
.L_x_466:
        /* <DEDUP_REMOVED lines=9> */
.L_x_467:
        /* <DEDUP_REMOVED lines=9> */
.L_x_468:
[----:B------:R-:W1:Y:S01]  /*fbd0*/  SYNCS.PHASECHK.TRANS64.TRYWAIT P0, [R8+URZ], R5 ;  /* 0x00000005080075a7 */ /* 0x000e62000800017f */
[----:B------:R-:W-:-:S05]  /*fbe0*/  VIADD R0, R7, 0x1 ;  /* 0x0000000107007836 */ /* 0x000fca0000000000 */
[----:B------:R-:W-:-:S04]  /*fbf0*/  ISETP.NE.AND P1, PT, R0, 0x12, PT ;  /* 0x000000120000780c */ /* 0x000fc80003f25270 */
[----:B------:R-:W-:Y:S02]  /*fc00*/  SEL R3, RZ, 0x1, P1 ;  /* 0x00000001ff037807 */ /* 0x000fe40000800000 */
[----:B------:R-:W-:Y:S02]  /*fc10*/  SEL R7, R0, RZ, P1 ;  /* 0x000000ff00077207 */ /* 0x000fe40000800000 */
[----:B------:R-:W-:Y:S02]  /*fc20*/  LOP3.LUT R6, R6, R3, RZ, 0x3c, !PT ;  /* 0x0000000306067212 */ /* 0x000fe400078e3cff */
[----:B0-----:R-:W-:Y:S02]  /*fc30*/  LEA R9, R7, R2, 0x3 ;  /* 0x0000000207097211 */ /* 0x001fe400078e18ff */
[----:B------:R-:W-:Y:S01]  /*fc40*/  SHF.L.U32 R4, R6, 0x1f, RZ ;  /* 0x0000001f06047819 */ /* 0x000fe200000006ff */
[----:B-1----:R-:W-:Y:S06]  /*fc50*/  @!P0 BRA `(.L_x_444) ;  /* 0x0000000800888947 */ /* 0x002fec0003800000 */
.L_x_469:
        /* <DEDUP_REMOVED lines=9> */
.L_x_470:
        /* <DEDUP_REMOVED lines=9> */
.L_x_471:
        /* <DEDUP_REMOVED lines=9> */
.L_x_472:
        /* <DEDUP_REMOVED lines=9> */
.L_x_473:
[----:B------:R-:W1:Y:S01]  /*fea0*/  SYNCS.PHASECHK.TRANS64.TRYWAIT P0, [R9+URZ], R4 ;  /* 0x00000004090075a7 */ /* 0x000e62000800017f */
[----:B------:R-:W-:-:S04]  /*feb0*/  IADD3 R0, R7, 0x1, RZ ;  /* 0x0000000107007810 */ /* 0x000fc80007ffe0ff */
[----:B------:R-:W-:-:S04]  /*fec0*/  ISETP.NE.AND P1, PT, R0, 0x12, PT ;  /* 0x000000120000780c */ /* 0x000fc80003f25270 */
[----:B------:R-:W-:Y:S02]  /*fed0*/  SEL R3, RZ, 0x1, P1 ;  /* 0x00000001ff037807 */ /* 0x000fe40000800000 */
[----:B------:R-:W-:Y:S02]  /*fee0*/  SEL R7, R0, RZ, P1 ;  /* 0x000000ff00077207 */ /* 0x000fe40000800000 */
[----:B------:R-:W-:-:S03]  /*fef0*/  LOP3.LUT R6, R6, R3, RZ, 0x3c, !PT ;  /* 0x0000000306067212 */ /* 0x000fc600078e3cff */
[----:B0-----:R-:W-:Y:S01]  /*ff00*/  IMAD R8, R7, 0x8, R2 ;  /* 0x0000000807087824 */ /* 0x001fe200078e0202 */
[----:B------:R-:W-:Y:S01]  /*ff10*/  SHF.L.U32 R5, R6, 0x1f, RZ ;  /* 0x0000001f06057819 */ /* 0x000fe200000006ff */
[----:B-1----:R-:W-:Y:S06]  /*ff20*/  @!P0 BRA `(.L_x_449) ;  /* 0x0000000800388947 */ /* 0x002fec0003800000 */
.L_x_474:
        /* <DEDUP_REMOVED lines=9> */
.L_x_475:
        /* <DEDUP_REMOVED lines=9> */
.L_x_476:
        /* <DEDUP_REMOVED lines=9> */
.L_x_477:
        /* <DEDUP_REMOVED lines=9> */
.L_x_478:
[----:B------:R-:W1:Y:S01]  /*10170*/  SYNCS.PHASECHK.TRANS64.TRYWAIT P0, [R8+URZ], R5 ;  /* 0x00000005080075a7 */ /* 0x000e62000800017f */
[----:B------:R-:W-:-:S05]  /*10180*/  VIADD R0, R7, 0x1 ;  /* 0x0000000107007836 */ /* 0x000fca0000000000 */
[----:B------:R-:W-:-:S04]  /*10190*/  ISETP.NE.AND P1, PT, R0, 0x12, PT ;  /* 0x000000120000780c */ /* 0x000fc80003f25270 */
[----:B------:R-:W-:Y:S02]  /*101a0*/  SEL R3, RZ, 0x1, P1 ;  /* 0x00000001ff037807 */ /* 0x000fe40000800000 */
[----:B------:R-:W-:Y:S02]  /*101b0*/  SEL R7, R0, RZ, P1 ;  /* 0x000000ff00077207 */ /* 0x000fe40000800000 */
[----:B0-----:R-:W-:-:S03]  /*101c0*/  LOP3.LUT R9, R6, R3, RZ, 0x3c, !PT ;  /* 0x0000000306097212 */ /* 0x001fc600078e3cff */
[----:B------:R-:W-:Y:S01]  /*101d0*/  IMAD R11, R7, 0x8, R2 ;  /* 0x00000008070b7824 */ /* 0x000fe200078e0202 */
[----:B------:R-:W-:Y:S01]  /*101e0*/  SHF.L.U32 R6, R9, 0x1f, RZ ;  /* 0x0000001f09067819 */ /* 0x000fe200000006ff */
[----:B-1----:R-:W-:Y:S06]  /*101f0*/  @!P0 BRA `(.L_x_454) ;  /* 0x0000000400e88947 */ /* 0x002fec0003800000 */
.L_x_479:
[----:B------:R-:W1:Y:S01]  /*10200*/  SYNCS.PHASECHK.TRANS64.TRYWAIT P0, [R11+URZ], R6 ;  /* 0x000000060b0075a7 */ /* 0x000e62000800017f */
[----:B------:R-:W-:-:S05]  /*10210*/  VIADD R0, R7, 0x1 ;  /* 0x0000000107007836 */ /* 0x000fca0000000000 */
[----:B------:R-:W-:-:S04]  /*10220*/  ISETP.NE.AND P1, PT, R0, 0x12, PT ;  /* 0x000000120000780c */ /* 0x000fc80003f25270 */
[----:B------:R-:W-:Y:S02]  /*10230*/  SEL R4, RZ, 0x1, P1 ;  /* 0x00000001ff047807 */ /* 0x000fe40000800000 */
[----:B------:R-:W-:Y:S02]  /*10240*/  SEL R3, R0, RZ, P1 ;  /* 0x000000ff00037207 */ /* 0x000fe40000800000 */
[----:B------:R-:W-:Y:S01]  /*10250*/  LOP3.LUT R0, R9, R4, RZ, 0x3c, !PT ;  /* 0x0000000409007212 */ /* 0x000fe200078e3cff */
[----:B-1----:R-:W-:Y:S06]  /*10260*/  @!P0 BRA `(.L_x_455) ;  /* 0x0000000400e08947 */ /* 0x002fec0003800000 */
.L_x_480:
[----:B------:R-:W-:Y:S01]  /*10270*/  IMAD R3, R3, 0x8, R2 ;  /* 0x0000000803037824 */ /* 0x000fe200078e0202 */
[----:B------:R-:W-:-:S07]  /*10280*/  SHF.L.U32 R0, R0, 0x1f, RZ ;  /* 0x0000001f00007819 */ /* 0x000fce00000006ff */
.L_x_456:
[----:B--2---:R2:W3:Y:S02]  /*10290*/  SYNCS.PHASECHK.TRANS64.TRYWAIT P0, [R3+URZ], R0 ;  /* 0x00000000030075a7 */ /* 0x0044e4000800017f */
[----:B---3--:R-:W-:Y:S05]  /*102a0*/  @!P0 NANOSLEEP.SYNCS 0x989680 ;  /* 0x009896800000895d */ /* 0x008fea0003900000 */
[----:B------:R-:W3:Y:S02]  /*102b0*/  @!P0 SYNCS.PHASECHK.TRANS64 P0, [R3+URZ], R0 ;  /* 0x00000000030085a7 */ /* 0x000ee4000800007f */
[----:B---3--:R-:W-:Y:S05]  /*102c0*/  @!P0 BRA `(.L_x_456) ;  /* 0xfffffffc00f08947 */ /* 0x008fea000383ffff */
.L_x_437:
[----:B------:R-:W-:Y:S05]  /*102d0*/  BSYNC B0 ;  /* 0x0000000000007941 */ /* 0x000fea0003800000 */
.L_x_436:
[----:B------:R-:W-:Y:S05]  /*102e0*/  EXIT ;  /* 0x000000000000794d */ /* 0x000fea0003800000 */
.L_x_22:
[----:B---3--:R3:W4:Y:S02]  /*102f0*/  SYNCS.PHASECHK.TRANS64.TRYWAIT P1, [R3+URZ], R0 ;  /* 0x00000000030075a7 */ /* 0x008724000802017f */
[----:B----4-:R-:W-:Y:S05]  /*10300*/  @!P1 NANOSLEEP.SYNCS 0x989680 ;  /* 0x009896800000995d */ /* 0x010fea0003900000 */
[----:B------:R-:W4:Y:S02]  /*10310*/  @!P1 SYNCS.PHASECHK.TRANS64 P1, [R3+URZ], R0 ;  /* 0x00000000030095a7 */ /* 0x000f24000802007f */
[----:B----4-:R-:W-:Y:S05]  /*10320*/  @!P1 BRA `(.L_x_22) ;  /* 0xfffffffc00f09947 */ /* 0x010fea000383ffff */
[----:B------:R-:W-:Y:S05]  /*10330*/  BRA `(.L_x_21) ;  /* 0xffffff1400047947 */ /* 0x000fea000383ffff */
.L_x_27:
[----:B-1----:R-:W-:-:S04]  /*10340*/  IMAD.U32 R6, RZ, RZ, UR4 ;  /* 0x00000004ff067e24 */ /* 0x002fc8000f8e00ff */
[----:B------:R1:W2:Y:S03]  /*10350*/  SYNCS.PHASECHK.TRANS64.TRYWAIT P1, [R6+URZ], R5 ;  /* 0x00000005060075a7 */ /* 0x0002a6000802017f */
[----:B--2---:R-:W-:Y:S05]  /*10360*/  @!P1 NANOSLEEP.SYNCS 0x989680 ;  /* 0x009896800000995d */ /* 0x004fea0003900000 */
[----:B------:R-:W2:Y:S02]  /*10370*/  @!P1 SYNCS.PHASECHK.TRANS64 P1, [R6+URZ], R5 ;  /* 0x00000005060095a7 */ /* 0x000ea4000802007f */
[----:B--2---:R-:W-:Y:S05]  /*10380*/  @!P1 BRA `(.L_x_27) ;  /* 0xfffffffc00ec9947 */ /* 0x004fea000383ffff */
[----:B------:R-:W-:Y:S05]  /*10390*/  BRA `(.L_x_26) ;  /* 0xffffff1400947947 */ /* 0x000fea000383ffff */
.L_x_424:
[----:B------:R-:W-:Y:S01]  /*103a0*/  BSSY B1, `(.L_x_457) ;  /* 0x0000006000017945 */ /* 0x000fe20003800000 */
[----:B------:R-:W-:-:S07]  /*103b0*/  IMAD.MOV.U32 R15, RZ, RZ, -0x1 ;  /* 0xffffffffff0f7424 */ /* 0x000fce00078e00ff */
[----:B------:R-:W-:Y:S05]  /*103c0*/  WARPSYNC.COLLECTIVE R15, `(.L_x_458) ;  /* 0x000000000f0c7348 */ /* 0x000fea0003c00000 */
[----:B------:R-:W-:Y:S02]  /*103d0*/  ELECT P6, UR62, PT ;  /* 0x00000000003e782f */ /* 0x000fe400038c0000 */
[----:B------:R-:W-:Y:S01]  /*103e0*/  MOV R14, UR62 ;  /* 0x0000003e000e7c02 */ /* 0x000fe20008000f00 */
[----:B------:R-:W-:Y:S10]  /*103f0*/  ENDCOLLECTIVE ;  /* 0x000000000000791b */ /* 0x000ff40003800000 */
.L_x_458:
[----:B------:R-:W-:Y:S05]  /*10400*/  BSYNC B1 ;  /* 0x0000000000017941 */ /* 0x000fea0003800000 */
.L_x_457:
[----:B------:R-:W-:Y:S05]  /*10410*/  BRA `(.L_x_459) ;  /* 0xffffffe800207947 */ /* 0x000fea000383ffff */
.L_x_427:
[----:B0-----:R0:W2:Y:S02]  /*10420*/  SYNCS.PHASECHK.TRANS64.TRYWAIT P0, [R13+URZ+0x90], R4 ;  /* 0x000090040d0075a7 */ /* 0x0010a4000800017f */
[----:B--2---:R-:W-:Y:S05]  /*10430*/  @!P0 NANOSLEEP.SYNCS 0x989680 ;  /* 0x009896800000895d */ /* 0x004fea0003900000 */
[----:B------:R-:W2:Y:S02]  /*10440*/  @!P0 SYNCS.PHASECHK.TRANS64 P0, [R13+URZ+0x90], R4 ;  /* 0x000090040d0085a7 */ /* 0x000ea4000800007f */
[----:B--2---:R-:W-:Y:S05]  /*10450*/  @!P0 BRA `(.L_x_427) ;  /* 0xfffffffc00f08947 */ /* 0x004fea000383ffff */
[----:B------:R-:W-:Y:S05]  /*10460*/  BRA `(.L_x_460) ;  /* 0xffffffe800607947 */ /* 0x000fea000383ffff */
.L_x_435:
[----:B------:R-:W-:Y:S01]  /*10470*/  BSSY B0, `(.L_x_461) ;  /* 0x0000006000007945 */ /* 0x000fe20003800000 */
[----:B------:R-:W-:-:S07]  /*10480*/  IMAD.MOV.U32 R15, RZ, RZ, -0x1 ;  /* 0xffffffffff0f7424 */ /* 0x000fce00078e00ff */
[----:B------:R-:W-:Y:S05]  /*10490*/  WARPSYNC.COLLECTIVE R15, `(.L_x_462) ;  /* 0x000000000f0c7348 */ /* 0x000fea0003c00000 */
[----:B------:R-:W-:Y:S02]  /*104a0*/  ELECT P6, UR62, PT ;  /* 0x00000000003e782f */ /* 0x000fe400038c0000 */
[----:B------:R-:W-:Y:S01]  /*104b0*/  MOV R14, UR62 ;  /* 0x0000003e000e7c02 */ /* 0x000fe20008000f00 */
[----:B------:R-:W-:Y:S10]  /*104c0*/  ENDCOLLECTIVE ;  /* 0x000000000000791b */ /* 0x000ff40003800000 */
.L_x_462:
[----:B------:R-:W-:Y:S05]  /*104d0*/  BSYNC B0 ;  /* 0x0000000000007941 */ /* 0x000fea0003800000 */
.L_x_461:
[----:B------:R-:W-:Y:S05]  /*104e0*/  BRA `(.L_x_463) ;  /* 0xfffffff000d07947 */ /* 0x000fea000383ffff */
.L_x_439:
[----:B0-----:R0:W1:Y:S02]  /*104f0*/  SYNCS.PHASECHK.TRANS64.TRYWAIT P0, [R7+URZ], R4 ;  /* 0x00000004070075a7 */ /* 0x001064000800017f */
[----:B-1----:R-:W-:Y:S05]  /*10500*/  @!P0 NANOSLEEP.SYNCS 0x989680 ;  /* 0x009896800000895d */ /* 0x002fea0003900000 */
[----:B------:R-:W1:Y:S02]  /*10510*/  @!P0 SYNCS.PHASECHK.TRANS64 P0, [R7+URZ], R4 ;  /* 0x00000004070085a7 */ /* 0x000e64000800007f */
[----:B-1----:R-:W-:Y:S05]  /*10520*/  @!P0 BRA `(.L_x_439) ;  /* 0xfffffffc00f08947 */ /* 0x002fea000383ffff */
[----:B------:R-:W-:Y:S05]  /*10530*/  BRA `(.L_x_464) ;  /* 0xfffffff400147947 */ /* 0x000fea000383ffff */
.L_x_440:
[----:B0-----:R0:W1:Y:S02]  /*10540*/  SYNCS.PHASECHK.TRANS64.TRYWAIT P0, [R8+URZ], R5 ;  /* 0x00000005080075a7 */ /* 0x001064000800017f */
[----:B-1----:R-:W-:Y:S05]  /*10550*/  @!P0 NANOSLEEP.SYNCS 0x989680 ;  /* 0x009896800000895d */ /* 0x002fea0003900000 */
[----:B------:R-:W1:Y:S02]  /*10560*/  @!P0 SYNCS.PHASECHK.TRANS64 P0, [R8+URZ], R5 ;  /* 0x00000005080085a7 */ /* 0x000e64000800007f */
[----:B-1----:R-:W-:Y:S05]  /*10570*/  @!P0 BRA `(.L_x_440) ;  /* 0xfffffffc00f08947 */ /* 0x002fea000383ffff */
[----:B------:R-:W-:Y:S05]  /*10580*/  BRA `(.L_x_465) ;  /* 0xfffffff400247947 */ /* 0x000fea000383ffff */
.L_x_441:
[----:B0-----:R0:W1:Y:S02]  /*10590*/  SYNCS.PHASECHK.TRANS64.TRYWAIT P0, [R9+URZ], R4 ;  /* 0x00000004090075a7 */ /* 0x001064000800017f */
[----:B-1----:R-:W-:Y:S05]  /*105a0*/  @!P0 NANOSLEEP.SYNCS 0x989680 ;  /* 0x009896800000895d */ /* 0x002fea0003900000 */
[----:B------:R-:W1:Y:S02]  /*105b0*/  @!P0 SYNCS.PHASECHK.TRANS64 P0, [R9+URZ], R4 ;  /* 0x00000004090085a7 */ /* 0x000e64000800007f */
[----:B-1----:R-:W-:Y:S05]  /*105c0*/  @!P0 BRA `(.L_x_441) ;  /* 0xfffffffc00f08947 */ /* 0x002fea000383ffff */
[----:B------:R-:W-:Y:S05]  /*105d0*/  BRA `(.L_x_466) ;  /* 0xfffffff400347947 */ /* 0x000fea000383ffff */
.L_x_442:
[----:B0-----:R0:W1:Y:S02]  /*105e0*/  SYNCS.PHASECHK.TRANS64.TRYWAIT P0, [R8+URZ], R5 ;  /* 0x00000005080075a7 */ /* 0x001064000800017f */
[----:B-1----:R-:W-:Y:S05]  /*105f0*/  @!P0 NANOSLEEP.SYNCS 0x989680 ;  /* 0x009896800000895d */ /* 0x002fea0003900000 */
[----:B------:R-:W1:Y:S02]  /*10600*/  @!P0 SYNCS.PHASECHK.TRANS64 P0, [R8+URZ], R5 ;  /* 0x00000005080085a7 */ /* 0x000e64000800007f */
[----:B-1----:R-:W-:Y:S05]  /*10610*/  @!P0 BRA `(.L_x_442) ;  /* 0xfffffffc00f08947 */ /* 0x002fea000383ffff */
[----:B------:R-:W-:Y:S05]  /*10620*/  BRA `(.L_x_467) ;  /* 0xfffffff400447947 */ /* 0x000fea000383ffff */
.L_x_443:
[----:B0-----:R0:W1:Y:S02]  /*10630*/  SYNCS.PHASECHK.TRANS64.TRYWAIT P0, [R9+URZ], R4 ;  /* 0x00000004090075a7 */ /* 0x001064000800017f */
[----:B-1----:R-:W-:Y:S05]  /*10640*/  @!P0 NANOSLEEP.SYNCS 0x989680 ;  /* 0x009896800000895d */ /* 0x002fea0003900000 */
[----:B------:R-:W1:Y:S02]  /*10650*/  @!P0 SYNCS.PHASECHK.TRANS64 P0, [R9+URZ], R4 ;  /* 0x00000004090085a7 */ /* 0x000e64000800007f */
[----:B-1----:R-:W-:Y:S05]  /*10660*/  @!P0 BRA `(.L_x_443) ;  /* 0xfffffffc00f08947 */ /* 0x002fea000383ffff */
[----:B------:R-:W-:Y:S05]  /*10670*/  BRA `(.L_x_468) ;  /* 0xfffffff400547947 */ /* 0x000fea000383ffff */
.L_x_444:
[----:B0-----:R0:W1:Y:S02]  /*10680*/  SYNCS.PHASECHK.TRANS64.TRYWAIT P0, [R8+URZ], R5 ;  /* 0x00000005080075a7 */ /* 0x001064000800017f */
[----:B-1----:R-:W-:Y:S05]  /*10690*/  @!P0 NANOSLEEP.SYNCS 0x989680 ;  /* 0x009896800000895d */ /* 0x002fea0003900000 */
[----:B------:R-:W1:Y:S02]  /*106a0*/  @!P0 SYNCS.PHASECHK.TRANS64 P0, [R8+URZ], R5 ;  /* 0x00000005080085a7 */ /* 0x000e64000800007f */
[----:B-1----:R-:W-:Y:S05]  /*106b0*/  @!P0 BRA `(.L_x_444) ;  /* 0xfffffffc00f08947 */ /* 0x002fea000383ffff */
[----:B------:R-:W-:Y:S05]  /*106c0*/  BRA `(.L_x_469) ;  /* 0xfffffff400647947 */ /* 0x000fea000383ffff */
.L_x_445:
[----:B0-----:R0:W1:Y:S02]  /*106d0*/  SYNCS.PHASECHK.TRANS64.TRYWAIT P0, [R9+URZ], R4 ;  /* 0x00000004090075a7 */ /* 0x001064000800017f */
[----:B-1----:R-:W-:Y:S05]  /*106e0*/  @!P0 NANOSLEEP.SYNCS 0x989680 ;  /* 0x009896800000895d */ /* 0x002fea0003900000 */
[----:B------:R-:W1:Y:S02]  /*106f0*/  @!P0 SYNCS.PHASECHK.TRANS64 P0, [R9+URZ], R4 ;  /* 0x00000004090085a7 */ /* 0x000e64000800007f */
[----:B-1----:R-:W-:Y:S05]  /*10700*/  @!P0 BRA `(.L_x_445) ;  /* 0xfffffffc00f08947 */ /* 0x002fea000383ffff */
[----:B------:R-:W-:Y:S05]  /*10710*/  BRA `(.L_x_470) ;  /* 0xfffffff400747947 */ /* 0x000fea000383ffff */
.L_x_446:
[----:B0-----:R0:W1:Y:S02]  /*10720*/  SYNCS.PHASECHK.TRANS64.TRYWAIT P0, [R8+URZ], R5 ;  /* 0x00000005080075a7 */ /* 0x001064000800017f */
[----:B-1----:R-:W-:Y:S05]  /*10730*/  @!P0 NANOSLEEP.SYNCS 0x989680 ;  /* 0x009896800000895d */ /* 0x002fea0003900000 */
[----:B------:R-:W1:Y:S02]  /*10740*/  @!P0 SYNCS.PHASECHK.TRANS64 P0, [R8+URZ], R5 ;  /* 0x00000005080085a7 */ /* 0x000e64000800007f */
[----:B-1----:R-:W-:Y:S05]  /*10750*/  @!P0 BRA `(.L_x_446) ;  /* 0xfffffffc00f08947 */ /* 0x002fea000383ffff */
[----:B------:R-:W-:Y:S05]  /*10760*/  BRA `(.L_x_471) ;  /* 0xfffffff400847947 */ /* 0x000fea000383ffff */
.L_x_447:
[----:B0-----:R0:W1:Y:S02]  /*10770*/  SYNCS.PHASECHK.TRANS64.TRYWAIT P0, [R9+URZ], R4 ;  /* 0x00000004090075a7 */ /* 0x001064000800017f */
[----:B-1----:R-:W-:Y:S05]  /*10780*/  @!P0 NANOSLEEP.SYNCS 0x989680 ;  /* 0x009896800000895d */ /* 0x002fea0003900000 */
[----:B------:R-:W1:Y:S02]  /*10790*/  @!P0 SYNCS.PHASECHK.TRANS64 P0, [R9+URZ], R4 ;  /* 0x00000004090085a7 */ /* 0x000e64000800007f */
[----:B-1----:R-:W-:Y:S05]  /*107a0*/  @!P0 BRA `(.L_x_447) ;  /* 0xfffffffc00f08947 */ /* 0x002fea000383ffff */
[----:B------:R-:W-:Y:S05]  /*107b0*/  BRA `(.L_x_472) ;  /* 0xfffffff400947947 */ /* 0x000fea000383ffff */
.L_x_448:
[----:B0-----:R0:W1:Y:S02]  /*107c0*/  SYNCS.PHASECHK.TRANS64.TRYWAIT P0, [R8+URZ], R5 ;  /* 0x00000005080075a7 */ /* 0x001064000800017f */
[----:B-1----:R-:W-:Y:S05]  /*107d0*/  @!P0 NANOSLEEP.SYNCS 0x989680 ;  /* 0x009896800000895d */ /* 0x002fea0003900000 */
[----:B------:R-:W1:Y:S02]  /*107e0*/  @!P0 SYNCS.PHASECHK.TRANS64 P0, [R8+URZ], R5 ;  /* 0x00000005080085a7 */ /* 0x000e64000800007f */
[----:B-1----:R-:W-:Y:S05]  /*107f0*/  @!P0 BRA `(.L_x_448) ;  /* 0xfffffffc00f08947 */ /* 0x002fea000383ffff */
[----:B------:R-:W-:Y:S05]  /*10800*/  BRA `(.L_x_473) ;  /* 0xfffffff400a47947 */ /* 0x000fea000383ffff */
.L_x_449:
[----:B0-----:R0:W1:Y:S02]  /*10810*/  SYNCS.PHASECHK.TRANS64.TRYWAIT P0, [R9+URZ], R4 ;  /* 0x00000004090075a7 */ /* 0x001064000800017f */
[----:B-1----:R-:W-:Y:S05]  /*10820*/  @!P0 NANOSLEEP.SYNCS 0x989680 ;  /* 0x009896800000895d */ /* 0x002fea0003900000 */
[----:B------:R-:W1:Y:S02]  /*10830*/  @!P0 SYNCS.PHASECHK.TRANS64 P0, [R9+URZ], R4 ;  /* 0x00000004090085a7 */ /* 0x000e64000800007f */
[----:B-1----:R-:W-:Y:S05]  /*10840*/  @!P0 BRA `(.L_x_449) ;  /* 0xfffffffc00f08947 */ /* 0x002fea000383ffff */
[----:B------:R-:W-:Y:S05]  /*10850*/  BRA `(.L_x_474) ;  /* 0xfffffff400b47947 */ /* 0x000fea000383ffff */
.L_x_450:
[----:B0-----:R0:W1:Y:S02]  /*10860*/  SYNCS.PHASECHK.TRANS64.TRYWAIT P0, [R8+URZ], R5 ;  /* 0x00000005080075a7 */ /* 0x001064000800017f */
[----:B-1----:R-:W-:Y:S05]  /*10870*/  @!P0 NANOSLEEP.SYNCS 0x989680 ;  /* 0x009896800000895d */ /* 0x002fea0003900000 */
[----:B------:R-:W1:Y:S02]  /*10880*/  @!P0 SYNCS.PHASECHK.TRANS64 P0, [R8+URZ], R5 ;  /* 0x00000005080085a7 */ /* 0x000e64000800007f */
[----:B-1----:R-:W-:Y:S05]  /*10890*/  @!P0 BRA `(.L_x_450) ;  /* 0xfffffffc00f08947 */ /* 0x002fea000383ffff */
[----:B------:R-:W-:Y:S05]  /*108a0*/  BRA `(.L_x_475) ;  /* 0xfffffff400c47947 */ /* 0x000fea000383ffff */
.L_x_451:
[----:B0-----:R0:W1:Y:S02]  /*108b0*/  SYNCS.PHASECHK.TRANS64.TRYWAIT P0, [R9+URZ], R4 ;  /* 0x00000004090075a7 */ /* 0x001064000800017f */
[----:B-1----:R-:W-:Y:S05]  /*108c0*/  @!P0 NANOSLEEP.SYNCS 0x989680 ;  /* 0x009896800000895d */ /* 0x002fea0003900000 */
[----:B------:R-:W1:Y:S02]  /*108d0*/  @!P0 SYNCS.PHASECHK.TRANS64 P0, [R9+URZ], R4 ;  /* 0x00000004090085a7 */ /* 0x000e64000800007f */
[----:B-1----:R-:W-:Y:S05]  /*108e0*/  @!P0 BRA `(.L_x_451) ;  /* 0xfffffffc00f08947 */ /* 0x002fea000383ffff */
[----:B------:R-:W-:Y:S05]  /*108f0*/  BRA `(.L_x_476) ;  /* 0xfffffff400d47947 */ /* 0x000fea000383ffff */
.L_x_452:
[----:B0-----:R0:W1:Y:S02]  /*10900*/  SYNCS.PHASECHK.TRANS64.TRYWAIT P0, [R8+URZ], R5 ;  /* 0x00000005080075a7 */ /* 0x001064000800017f */
[----:B-1----:R-:W-:Y:S05]  /*10910*/  @!P0 NANOSLEEP.SYNCS 0x989680 ;  /* 0x009896800000895d */ /* 0x002fea0003900000 */
[----:B------:R-:W1:Y:S02]  /*10920*/  @!P0 SYNCS.PHASECHK.TRANS64 P0, [R8+URZ], R5 ;  /* 0x00000005080085a7 */ /* 0x000e64000800007f */
[----:B-1----:R-:W-:Y:S05]  /*10930*/  @!P0 BRA `(.L_x_452) ;  /* 0xfffffffc00f08947 */ /* 0x002fea000383ffff */
[----:B------:R-:W-:Y:S05]  /*10940*/  BRA `(.L_x_477) ;  /* 0xfffffff400e47947 */ /* 0x000fea000383ffff */
.L_x_453:
[----:B0-----:R0:W1:Y:S02]  /*10950*/  SYNCS.PHASECHK.TRANS64.TRYWAIT P0, [R9+URZ], R4 ;  /* 0x00000004090075a7 */ /* 0x001064000800017f */
[----:B-1----:R-:W-:Y:S05]  /*10960*/  @!P0 NANOSLEEP.SYNCS 0x989680 ;  /* 0x009896800000895d */ /* 0x002fea0003900000 */
[----:B------:R-:W1:Y:S02]  /*10970*/  @!P0 SYNCS.PHASECHK.TRANS64 P0, [R9+URZ], R4 ;  /* 0x00000004090085a7 */ /* 0x000e64000800007f */
[----:B-1----:R-:W-:Y:S05]  /*10980*/  @!P0 BRA `(.L_x_453) ;  /* 0xfffffffc00f08947 */ /* 0x002fea000383ffff */
[----:B------:R-:W-:Y:S05]  /*10990*/  BRA `(.L_x_478) ;  /* 0xfffffff400f47947 */ /* 0x000fea000383ffff */
.L_x_454:
[----:B0-----:R0:W1:Y:S02]  /*109a0*/  SYNCS.PHASECHK.TRANS64.TRYWAIT P0, [R8+URZ], R5 ;  /* 0x00000005080075a7 */ /* 0x001064000800017f */
[----:B-1----:R-:W-:Y:S05]  /*109b0*/  @!P0 NANOSLEEP.SYNCS 0x989680 ;  /* 0x009896800000895d */ /* 0x002fea0003900000 */
[----:B------:R-:W1:Y:S02]  /*109c0*/  @!P0 SYNCS.PHASECHK.TRANS64 P0, [R8+URZ], R5 ;  /* 0x00000005080085a7 */ /* 0x000e64000800007f */
[----:B-1----:R-:W-:Y:S05]  /*109d0*/  @!P0 BRA `(.L_x_454) ;  /* 0xfffffffc00f08947 */ /* 0x002fea000383ffff */
[----:B------:R-:W-:Y:S05]  /*109e0*/  BRA `(.L_x_479) ;  /* 0xfffffff800047947 */ /* 0x000fea000383ffff */
.L_x_455:
[----:B-1----:R1:W2:Y:S02]  /*109f0*/  SYNCS.PHASECHK.TRANS64.TRYWAIT P0, [R11+URZ], R6 ;  /* 0x000000060b0075a7 */ /* 0x0022a4000800017f */
[----:B--2---:R-:W-:Y:S05]  /*10a00*/  @!P0 NANOSLEEP.SYNCS 0x989680 ;  /* 0x009896800000895d */ /* 0x004fea0003900000 */
[----:B------:R-:W2:Y:S02]  /*10a10*/  @!P0 SYNCS.PHASECHK.TRANS64 P0, [R11+URZ], R6 ;  /* 0x000000060b0085a7 */ /* 0x000ea4000800007f */
[----:B--2---:R-:W-:Y:S05]  /*10a20*/  @!P0 BRA `(.L_x_455) ;  /* 0xfffffffc00f08947 */ /* 0x004fea000383ffff */
[----:B------:R-:W-:Y:S05]  /*10a30*/  BRA `(.L_x_480) ;  /* 0xfffffff8000c7947 */ /* 0x000fea000383ffff */
.L_x_481:
[----:B------:R-:W-:-:S00]  /*10a40*/  BRA `(.L_x_481) ;  /* 0xfffffffc00fc7947 */ /* 0x000fc0000383ffff */
[----:B------:R-:W-:-:S00]  /*10a50*/  NOP ;  /* 0x0000000000007918 */ /* 0x000fc00000000000 */
        /* <DEDUP_REMOVED lines=10> */
.L_x_482:


//--------------------- .nv.global.init           --------------------------
	.section	.nv.global.init,"aw",@progbits
.nv.global.init:
	.type		$str$22,@object
	.size		$str$22,($str$23 - $str$22)
$str$22:
        /*0000*/ 	.byte	0x6b, 0x5f, 0x74, 0x69, 0x6c, 0x65, 0x5f, 0x63, 0x6f, 0x75, 0x6e, 0x74, 0x20, 0x3e, 0x3d, 0x20
        /*0010*/ 	.byte	0x31, 0x00
	.type		$str$23,@object
	.size		$str$23,(__unnamed_1 - $str$23)
$str$23:
        /*0012*/ 	.byte	0x2f, 0x74, 0x6d, 0x70, 0x2f, 0x63, 0x75, 0x74, 0x6c, 0x61, 0x73, 0x73, 0x5f, 0x73, 0x77, 0x65
        /*0022*/ 	.byte	0x65, 0x70, 0x5f, 0x73, 0x72, 0x63, 0x2f, 0x69, 0x6e, 0x63, 0x6c, 0x75, 0x64, 0x65, 0x2f, 0x63
        /*0032*/ 	.byte	0x75, 0x74, 0x6c, 0x61, 0x73, 0x73, 0x2f, 0x67, 0x65, 0x6d, 0x6d, 0x2f, 0x63, 0x6f, 0x6c, 0x6c
        /*0042*/ 	.byte	0x65, 0x63, 0x74, 0x69, 0x76, 0x65, 0x2f, 0x73, 0x6d, 0x39, 0x30, 0x5f, 0x6d, 0x6d, 0x61, 0x5f
        /*0052*/ 	.byte	0x74, 0x6d, 0x61, 0x5f, 0x67, 0x6d, 0x6d, 0x61, 0x5f, 0x73, 0x73, 0x5f, 0x77, 0x61, 0x72, 0x70
        /*0062*/ 	.byte	0x73, 0x70, 0x65, 0x63, 0x69, 0x61, 0x6c, 0x69, 0x7a, 0x65, 0x64, 0x2e, 0x68, 0x70, 0x70, 0x00
	.type		__unnamed_1,@object
	.size		__unnamed_1,(.L_0 - __unnamed_1)
__unnamed_1:
        /*0072*/ 	.byte	0x76, 0x6f, 0x69, 0x64, 0x20, 0x63, 0x75, 0x74, 0x6c, 0x61, 0x73, 0x73, 0x3a, 0x3a, 0x67, 0x65
        /* <DEDUP_REMOVED lines=180> */
        /*0bc2*/ 	.byte	0x65, 0x6e, 0x74, 0x69, 0x74, 0x79, 0x5d, 0x00
.L_0:


//--------------------- .nv.shared._ZN7cutlass13device_kernelINS_4gemm6kernel13GemmUniversalIN4cute5tupleIJiiiiEEENS1_10collective13CollectiveMmaINS1_34MainloopSm90TmaGmmaWarpSpecializedILi18ENS5_IJNS4_1CILi2EEENSA_ILi1EEESC_EEENS1_35KernelTmaWarpSpecializedCooperativeEEENS5_IJNSA_ILi192EEESG_NSA_ILi16EEEEEENS_6half_tENS5_IJlSC_lEEESJ_SK_NS4_8TiledMMAINS4_8MMA_AtomIJNS4_4SM904GMMA26MMA_64x192x16_F32F16F16_SSILNSO_5MajorE0ELSQ_0ELNSO_7ScaleInE1ELSR_1EEEEEENS4_6LayoutISD_NS5_IJSC_NSA_ILi0EEESV_EEEEENS5_IJNS4_10UnderscoreESY_SY_EEEEENS4_13SM90_TMA_LOADENS4_14ComposedLayoutINS4_7SwizzleILi1ELi4ELi3EEENS4_18smem_ptr_flag_bitsILi16EEENSU_INS5_IJNSA_ILi8EEESH_EEENS5_IJSH_SC_EEEEEEEvNS4_8identityENS4_23SM90_TMA_LOAD_MULTICASTES1B_vS1C_EENS_8epilogue10collective6detail29Sm90TmaWarpSpecializedAdapterINS1G_15DefaultEpilogueISJ_SK_SK_NS1F_6thread17LinearCombinationISJ_Li1EffLNS1K_9ScaleType4KindE0ELNS_15FloatRoundStyleE2ESJ_EENS1_15EpilogueDefaultEEEEEvvEEEEvNT_6ParamsE --------------------------
	.section	.nv.shared._ZN7cutlass13device_kernelINS_4gemm6kernel13GemmUniversalIN4cute5tupleIJiiiiEEENS1_10collective13CollectiveMmaINS1_34MainloopSm90TmaGmmaWarpSpecializedILi18ENS5_IJNS4_1CILi2EEENSA_ILi1EEESC_EEENS1_35KernelTmaWarpSpecializedCooperativeEEENS5_IJNSA_ILi192EEESG_NSA_ILi16EEEEEENS_6half_tENS5_IJlSC_lEEESJ_SK_NS4_8TiledMMAINS4_8MMA_AtomIJNS4_4SM904GMMA26MMA_64x192x16_F32F16F16_SSILNSO_5MajorE0ELSQ_0ELNSO_7ScaleInE1ELSR_1EEEEEENS4_6LayoutISD_NS5_IJSC_NSA_ILi0EEESV_EEEEENS5_IJNS4_10UnderscoreESY_SY_EEEEENS4_13SM90_TMA_LOADENS4_14ComposedLayoutINS4_7SwizzleILi1ELi4ELi3EEENS4_18smem_ptr_flag_bitsILi16EEENSU_INS5_IJNSA_ILi8EEESH_EEENS5_IJSH_SC_EEEEEEEvNS4_8identityENS4_23SM90_TMA_LOAD_MULTICASTES1B_vS1C_EENS_8epilogue10collective6detail29Sm90TmaWarpSpecializedAdapterINS1G_15DefaultEpilogueISJ_SK_SK_NS1F_6thread17LinearCombinationISJ_Li1EffLNS1K_9ScaleType4KindE0ELNS_15FloatRoundStyleE2ESJ_EENS1_15EpilogueDefaultEEEEEvvEEEEvNT_6ParamsE,"aw",@nobits
	.sectionflags	@""
	.align	16
	.zero		1024


//--------------------- .nv.shared.reserved.0     --------------------------
	.section	.nv.shared.reserved.0,"aw",@nobits
	.weak		__nv_reservedSMEM_offset_0_alias
	.size		__nv_reservedSMEM_offset_0_alias, 0, 0
	.other		__nv_reservedSMEM_offset_0_alias,@"STO_CUDA_RESERVED_SHARED STV_DEFAULT"
__nv_reservedSMEM_offset_0_alias:
	.zero		0


//--------------------- .nv.global                --------------------------
	.section	.nv.global,"aw",@nobits
.nv.global:
	.type		_ZN40_INTERNAL_8126a7a8_4_k_cu_d961f5b8_112424cute1_E,@object
	.size		_ZN40_INTERNAL_8126a7a8_4_k_cu_d961f5b8_112424cute1_E,(_ZN40_INTERNAL_8126a7a8_4_k_cu_d961f5b8_112424cuda3std3__45__cpo6cbeginE - _ZN40_INTERNAL_8126a7a8_4_k_cu_d961f5b8_112424cute1_E)
_ZN40_INTERNAL_8126a7a8_4_k_cu_d961f5b8_112424cute1_E:
	.zero		1
	.type		_ZN40_INTERNAL_8126a7a8_4_k_cu_d961f5b8_112424cuda3std3__45__cpo6cbeginE,@object
	.size		_ZN40_INTERNAL_8126a7a8_4_k_cu_d961f5b8_112424cuda3std3__45__cpo6cbeginE,(_ZN40_INTERNAL_8126a7a8_4_k_cu_d961f5b8_112424cuda3std3__48in_placeE - _ZN40_INTERNAL_8126a7a8_4_k_cu_d961f5b8_112424cuda3std3__45__cpo6cbeginE)
_ZN40_INTERNAL_8126a7a8_4_k_cu_d961f5b8_112424cuda3std3__45__cpo6cbeginE:
	.zero		1
	.type		_ZN40_INTERNAL_8126a7a8_4_k_cu_d961f5b8_112424cuda3std3__48in_placeE,@object
	.size		_ZN40_INTERNAL_8126a7a8_4_k_cu_d961f5b8_112424cuda3std3__48in_placeE,(_ZN40_INTERNAL_8126a7a8_4_k_cu_d961f5b8_112424cuda3std6ranges3__45__cpo9iter_moveE - _ZN40_INTERNAL_8126a7a8_4_k_cu_d961f5b8_112424cuda3std3__48in_placeE)
_ZN40_INTERNAL_8126a7a8_4_k_cu_d961f5b8_112424cuda3std3__48in_placeE:
	.zero		1
	.type		_ZN40_INTERNAL_8126a7a8_4_k_cu_d961f5b8_112424cuda3std6ranges3__45__cpo9iter_moveE,@object
	.size		_ZN40_INTERNAL_8126a7a8_4_k_cu_d961f5b8_112424cuda3std6ranges3__45__cpo9iter_moveE,(_ZN40_INTERNAL_8126a7a8_4_k_cu_d961f5b8_112424cuda3std3__45__cpo5beginE - _ZN40_INTERNAL_8126a7a8_4_k_cu_d961f5b8_112424cuda3std6ranges3__45__cpo9iter_moveE)
_ZN40_INTERNAL_8126a7a8_4_k_cu_d961f5b8_112424cuda3std6ranges3__45__cpo9iter_moveE:
	.zero		1
	.type		_ZN40_INTERNAL_8126a7a8_4_k_cu_d961f5b8_112424cuda3std3__45__cpo5beginE,@object
	.size		_ZN40_INTERNAL_8126a7a8_4_k_cu_d961f5b8_112424cuda3std3__45__cpo5beginE,(_ZN40_INTERNAL_8126a7a8_4_k_cu_d961f5b8_112424cuda3std3__442_GLOBAL__N__8126a7a8_4_k_cu_d961f5b8_112426ignoreE - _ZN40_INTERNAL_8126a7a8_4_k_cu_d961f5b8_112424cuda3std3__45__cpo5beginE)
_ZN40_INTERNAL_8126a7a8_4_k_cu_d961f5b8_112424cuda3std3__45__cpo5beginE:
	.zero		1
	.type		_ZN40_INTERNAL_8126a7a8_4_k_cu_d961f5b8_112424cuda3std3__442_GLOBAL__N__8126a7a8_4_k_cu_d961f5b8_112426ignoreE,@object
	.size		_ZN40_INTERNAL_8126a7a8_4_k_cu_d961f5b8_112424cuda3std3__442_GLOBAL__N__8126a7a8_4_k_cu_d961f5b8_112426ignoreE,(_ZN40_INTERNAL_8126a7a8_4_k_cu_d961f5b8_112424cute7productE - _ZN40_INTERNAL_8126a7a8_4_k_cu_d961f5b8_112424cuda3std3__442_GLOBAL__N__8126a7a8_4_k_cu_d961f5b8_112426ignoreE)
_ZN40_INTERNAL_8126a7a8_4_k_cu_d961f5b8_112424cuda3std3__442_GLOBAL__N__8126a7a8_4_k_cu_d961f5b8_112426ignoreE:
	.zero		1
	.type		_ZN40_INTERNAL_8126a7a8_4_k_cu_d961f5b8_112424cute7productE,@object
	.size		_ZN40_INTERNAL_8126a7a8_4_k_cu_d961f5b8_112424cute7productE,(_ZN40_INTERNAL_8126a7a8_4_k_cu_d961f5b8_112424cuda3std3__45__cpo3endE - _ZN40_INTERNAL_8126a7a8_4_k_cu_d961f5b8_112424cute7productE)
_ZN40_INTERNAL_8126a7a8_4_k_cu_d961f5b8_112424cute7productE:
	.zero		1
	.type		_ZN40_INTERNAL_8126a7a8_4_k_cu_d961f5b8_112424cuda3std3__45__cpo3endE,@object
	.size		_ZN40_INTERNAL_8126a7a8_4_k_cu_d961f5b8_112424cuda3std3__45__cpo3endE,(_ZN40_INTERNAL_8126a7a8_4_k_cu_d961f5b8_112424cuda3std3__419piecewise_constructE - _ZN40_INTERNAL_8126a7a8_4_k_cu_d961f5b8_112424cuda3std3__45__cpo3endE)
_ZN40_INTERNAL_8126a7a8_4_k_cu_d961f5b8_112424cuda3std3__45__cpo3endE:
	.zero		1
	.type		_ZN40_INTERNAL_8126a7a8_4_k_cu_d961f5b8_112424cuda3std3__419piecewise_constructE,@object
	.size		_ZN40_INTERNAL_8126a7a8_4_k_cu_d961f5b8_112424cuda3std3__419piecewise_constructE,(_ZN40_INTERNAL_8126a7a8_4_k_cu_d961f5b8_112424cuda3std3__45__cpo4cendE - _ZN40_INTERNAL_8126a7a8_4_k_cu_d961f5b8_112424cuda3std3__419piecewise_constructE)
_ZN40_INTERNAL_8126a7a8_4_k_cu_d961f5b8_112424cuda3std3__419piecewise_constructE:
	.zero		1
	.type		_ZN40_INTERNAL_8126a7a8_4_k_cu_d961f5b8_112424cuda3std3__45__cpo4cendE,@object
	.size		_ZN40_INTERNAL_8126a7a8_4_k_cu_d961f5b8_112424cuda3std3__45__cpo4cendE,(_ZN40_INTERNAL_8126a7a8_4_k_cu_d961f5b8_112424cuda3std6ranges3__45__cpo4swapE - _ZN40_INTERNAL_8126a7a8_4_k_cu_d961f5b8_112424cuda3std3__45__cpo4cendE)
_ZN40_INTERNAL_8126a7a8_4_k_cu_d961f5b8_112424cuda3std3__45__cpo4cendE:
	.zero		1
	.type		_ZN40_INTERNAL_8126a7a8_4_k_cu_d961f5b8_112424cuda3std6ranges3__45__cpo4swapE,@object
	.size		_ZN40_INTERNAL_8126a7a8_4_k_cu_d961f5b8_112424cuda3std6ranges3__45__cpo4swapE,(.L_8 - _ZN40_INTERNAL_8126a7a8_4_k_cu_d961f5b8_112424cuda3std6ranges3__45__cpo4swapE)
_ZN40_INTERNAL_8126a7a8_4_k_cu_d961f5b8_112424cuda3std6ranges3__45__cpo4swapE:
	.zero		1
.L_8:


//--------------------- .nv.constant0._ZN7cutlass13device_kernelINS_4gemm6kernel13GemmUniversalIN4cute5tupleIJiiiiEEENS1_10collective13CollectiveMmaINS1_34MainloopSm90TmaGmmaWarpSpecializedILi18ENS5_IJNS4_1CILi2EEENSA_ILi1EEESC_EEENS1_35KernelTmaWarpSpecializedCooperativeEEENS5_IJNSA_ILi192EEESG_NSA_ILi16EEEEEENS_6half_tENS5_IJlSC_lEEESJ_SK_NS4_8TiledMMAINS4_8MMA_AtomIJNS4_4SM904GMMA26MMA_64x192x16_F32F16F16_SSILNSO_5MajorE0ELSQ_0ELNSO_7ScaleInE1ELSR_1EEEEEENS4_6LayoutISD_NS5_IJSC_NSA_ILi0EEESV_EEEEENS5_IJNS4_10UnderscoreESY_SY_EEEEENS4_13SM90_TMA_LOADENS4_14ComposedLayoutINS4_7SwizzleILi1ELi4ELi3EEENS4_18smem_ptr_flag_bitsILi16EEENSU_INS5_IJNSA_ILi8EEESH_EEENS5_IJSH_SC_EEEEEEEvNS4_8identityENS4_23SM90_TMA_LOAD_MULTICASTES1B_vS1C_EENS_8epilogue10collective6detail29Sm90TmaWarpSpecializedAdapterINS1G_15DefaultEpilogueISJ_SK_SK_NS1F_6thread17LinearCombinationISJ_Li1EffLNS1K_9ScaleType4KindE0ELNS_15FloatRoundStyleE2ESJ_EENS1_15EpilogueDefaultEEEEEvvEEEEvNT_6ParamsE --------------------------
	.section	.nv.constant0._ZN7cutlass13device_kernelINS_4gemm6kernel13GemmUniversalIN4cute5tupleIJiiiiEEENS1_10collective13CollectiveMmaINS1_34MainloopSm90TmaGmmaWarpSpecializedILi18ENS5_IJNS4_1CILi2EEENSA_ILi1EEESC_EEENS1_35KernelTmaWarpSpecializedCooperativeEEENS5_IJNSA_ILi192EEESG_NSA_ILi16EEEEEENS_6half_tENS5_IJlSC_lEEESJ_SK_NS4_8TiledMMAINS4_8MMA_AtomIJNS4_4SM904GMMA26MMA_64x192x16_F32F16F16_SSILNSO_5MajorE0ELSQ_0ELNSO_7ScaleInE1ELSR_1EEEEEENS4_6LayoutISD_NS5_IJSC_NSA_ILi0EEESV_EEEEENS5_IJNS4_10UnderscoreESY_SY_EEEEENS4_13SM90_TMA_LOADENS4_14ComposedLayoutINS4_7SwizzleILi1ELi4ELi3EEENS4_18smem_ptr_flag_bitsILi16EEENSU_INS5_IJNSA_ILi8EEESH_EEENS5_IJSH_SC_EEEEEEEvNS4_8identityENS4_23SM90_TMA_LOAD_MULTICASTES1B_vS1C_EENS_8epilogue10collective6detail29Sm90TmaWarpSpecializedAdapterINS1G_15DefaultEpilogueISJ_SK_SK_NS1F_6thread17LinearCombinationISJ_Li1EffLNS1K_9ScaleType4KindE0ELNS_15FloatRoundStyleE2ESJ_EENS1_15EpilogueDefaultEEEEEvvEEEEvNT_6ParamsE,"a",@progbits
	.sectionflags	@""
	.align	4
.nv.constant0._ZN7cutlass13device_kernelINS_4gemm6kernel13GemmUniversalIN4cute5tupleIJiiiiEEENS1_10collective13CollectiveMmaINS1_34MainloopSm90TmaGmmaWarpSpecializedILi18ENS5_IJNS4_1CILi2EEENSA_ILi1EEESC_EEENS1_35KernelTmaWarpSpecializedCooperativeEEENS5_IJNSA_ILi192EEESG_NSA_ILi16EEEEEENS_6half_tENS5_IJlSC_lEEESJ_SK_NS4_8TiledMMAINS4_8MMA_AtomIJNS4_4SM904GMMA26MMA_64x192x16_F32F16F16_SSILNSO_5MajorE0ELSQ_0ELNSO_7ScaleInE1ELSR_1EEEEEENS4_6LayoutISD_NS5_IJSC_NSA_ILi0EEESV_EEEEENS5_IJNS4_10UnderscoreESY_SY_EEEEENS4_13SM90_TMA_LOADENS4_14ComposedLayoutINS4_7SwizzleILi1ELi4ELi3EEENS4_18smem_ptr_flag_bitsILi16EEENSU_INS5_IJNSA_ILi8EEESH_EEENS5_IJSH_SC_EEEEEEEvNS4_8identityENS4_23SM90_TMA_LOAD_MULTICASTES1B_vS1C_EENS_8epilogue10collective6detail29Sm90TmaWarpSpecializedAdapterINS1G_15DefaultEpilogueISJ_SK_SK_NS1F_6thread17LinearCombinationISJ_Li1EffLNS1K_9ScaleType4KindE0ELNS_15FloatRoundStyleE2ESJ_EENS1_15EpilogueDefaultEEEEEvvEEEEvNT_6ParamsE:
	.zero		1664


//--------------------- SYMBOLS --------------------------

	.type		.nv.reservedSmem.offset0,@object
	.size		.nv.reservedSmem.offset0,0x4
	.type		__assertfail,@function
